//
// Generated by NVIDIA NVVM Compiler
//
// Compiler Build ID: CL-36424714
// Cuda compilation tools, release 13.0, V13.0.88
// Based on NVVM 20.0.0
//

.version 9.0
.target sm_100
.address_size 64

	// .globl	_Z10add_arraysPiS_S_i
// _ZZ6reducePiS_S_iE5sdata has been demoted
// _ZZ17_lenet_fusion_newILi10000EEvPfPKfS2_S0_PiS3_iE4in_s has been demoted
// _ZZ17_lenet_fusion_newILi10000EEvPfPKfS2_S0_PiS3_iE9in_pool_s has been demoted
// _ZZ17_lenet_fusion_newILi10000EEvPfPKfS2_S0_PiS3_iE5ker_s has been demoted
// _ZZ17_lenet_fusion_newILi10000EEvPfPKfS2_S0_PiS3_iE3out has been demoted

.visible .entry _Z10add_arraysPiS_S_i(
	.param .u64 .ptr .align 1 _Z10add_arraysPiS_S_i_param_0,
	.param .u64 .ptr .align 1 _Z10add_arraysPiS_S_i_param_1,
	.param .u64 .ptr .align 1 _Z10add_arraysPiS_S_i_param_2,
	.param .u32 _Z10add_arraysPiS_S_i_param_3
)
{
	.reg .pred 	%p<2>;
	.reg .b32 	%r<9>;
	.reg .b64 	%rd<11>;

	ld.param.u64 	%rd1, [_Z10add_arraysPiS_S_i_param_0];
	ld.param.u64 	%rd2, [_Z10add_arraysPiS_S_i_param_1];
	ld.param.u64 	%rd3, [_Z10add_arraysPiS_S_i_param_2];
	ld.param.u32 	%r2, [_Z10add_arraysPiS_S_i_param_3];
	mov.u32 	%r3, %tid.x;
	mov.u32 	%r4, %ctaid.x;
	mov.u32 	%r5, %ntid.x;
	mad.lo.s32 	%r1, %r4, %r5, %r3;
	setp.ge.s32 	%p1, %r1, %r2;
	@%p1 bra 	$L__BB0_2;
	cvta.to.global.u64 	%rd4, %rd1;
	cvta.to.global.u64 	%rd5, %rd2;
	cvta.to.global.u64 	%rd6, %rd3;
	mul.wide.s32 	%rd7, %r1, 4;
	add.s64 	%rd8, %rd4, %rd7;
	ld.global.u32 	%r6, [%rd8];
	add.s64 	%rd9, %rd5, %rd7;
	ld.global.u32 	%r7, [%rd9];
	add.s32 	%r8, %r7, %r6;
	add.s64 	%rd10, %rd6, %rd7;
	st.global.u32 	[%rd10], %r8;
$L__BB0_2:
	ret;

}
	// .globl	_Z6reducePiS_S_i
.visible .entry _Z6reducePiS_S_i(
	.param .u64 .ptr .align 1 _Z6reducePiS_S_i_param_0,
	.param .u64 .ptr .align 1 _Z6reducePiS_S_i_param_1,
	.param .u64 .ptr .align 1 _Z6reducePiS_S_i_param_2,
	.param .u32 _Z6reducePiS_S_i_param_3
)
{
	.reg .pred 	%p<10>;
	.reg .b32 	%r<22>;
	.reg .b32 	%f<27>;
	.reg .b64 	%rd<15>;
	// demoted variable
	.shared .align 4 .b8 _ZZ6reducePiS_S_iE5sdata[1024];
	ld.param.u64 	%rd4, [_Z6reducePiS_S_i_param_0];
	ld.param.u64 	%rd5, [_Z6reducePiS_S_i_param_1];
	ld.param.u64 	%rd3, [_Z6reducePiS_S_i_param_2];
	ld.param.u32 	%r9, [_Z6reducePiS_S_i_param_3];
	cvta.to.global.u64 	%rd1, %rd5;
	cvta.to.global.u64 	%rd2, %rd4;
	mov.u32 	%r1, %tid.x;
	mov.u32 	%r2, %ctaid.x;
	mov.u32 	%r21, %ntid.x;
	mul.lo.s32 	%r10, %r21, %r2;
	shl.b32 	%r11, %r10, 1;
	add.s32 	%r4, %r11, %r1;
	setp.ge.u32 	%p1, %r4, %r9;
	shl.b32 	%r12, %r1, 2;
	mov.u32 	%r13, _ZZ6reducePiS_S_iE5sdata;
	add.s32 	%r5, %r13, %r12;
	@%p1 bra 	$L__BB1_2;
	mul.wide.u32 	%rd6, %r4, 4;
	add.s64 	%rd7, %rd2, %rd6;
	ld.global.u32 	%r14, [%rd7];
	add.s64 	%rd8, %rd1, %rd6;
	ld.global.u32 	%r15, [%rd8];
	setp.eq.s32 	%p2, %r14, %r15;
	selp.f32 	%f1, 0f3F800000, 0f00000000, %p2;
	st.shared.f32 	[%r5], %f1;
$L__BB1_2:
	add.s32 	%r6, %r4, %r21;
	setp.ge.u32 	%p3, %r6, %r9;
	@%p3 bra 	$L__BB1_4;
	mul.wide.u32 	%rd9, %r6, 4;
	add.s64 	%rd10, %rd2, %rd9;
	ld.global.u32 	%r16, [%rd10];
	add.s64 	%rd11, %rd1, %rd9;
	ld.global.u32 	%r17, [%rd11];
	setp.eq.s32 	%p4, %r16, %r17;
	selp.f32 	%f2, 0f3F800000, 0f00000000, %p4;
	ld.shared.f32 	%f3, [%r5];
	add.f32 	%f4, %f3, %f2;
	st.shared.f32 	[%r5], %f4;
$L__BB1_4:
	bar.sync 	0;
	setp.lt.u32 	%p5, %r21, 66;
	@%p5 bra 	$L__BB1_8;
$L__BB1_5:
	shr.u32 	%r8, %r21, 1;
	setp.ge.u32 	%p6, %r1, %r8;
	@%p6 bra 	$L__BB1_7;
	shl.b32 	%r18, %r8, 2;
	add.s32 	%r19, %r5, %r18;
	ld.shared.f32 	%f5, [%r19];
	ld.shared.f32 	%f6, [%r5];
	add.f32 	%f7, %f5, %f6;
	st.shared.f32 	[%r5], %f7;
$L__BB1_7:
	bar.sync 	0;
	setp.gt.u32 	%p7, %r21, 131;
	mov.u32 	%r21, %r8;
	@%p7 bra 	$L__BB1_5;
$L__BB1_8:
	setp.gt.u32 	%p8, %r1, 31;
	@%p8 bra 	$L__BB1_11;
	ld.volatile.shared.f32 	%f8, [%r5+128];
	ld.volatile.shared.f32 	%f9, [%r5];
	add.f32 	%f10, %f8, %f9;
	st.volatile.shared.f32 	[%r5], %f10;
	ld.volatile.shared.f32 	%f11, [%r5+64];
	ld.volatile.shared.f32 	%f12, [%r5];
	add.f32 	%f13, %f11, %f12;
	st.volatile.shared.f32 	[%r5], %f13;
	ld.volatile.shared.f32 	%f14, [%r5+32];
	ld.volatile.shared.f32 	%f15, [%r5];
	add.f32 	%f16, %f14, %f15;
	st.volatile.shared.f32 	[%r5], %f16;
	ld.volatile.shared.f32 	%f17, [%r5+16];
	ld.volatile.shared.f32 	%f18, [%r5];
	add.f32 	%f19, %f17, %f18;
	st.volatile.shared.f32 	[%r5], %f19;
	ld.volatile.shared.f32 	%f20, [%r5+8];
	ld.volatile.shared.f32 	%f21, [%r5];
	add.f32 	%f22, %f20, %f21;
	st.volatile.shared.f32 	[%r5], %f22;
	ld.volatile.shared.f32 	%f23, [%r5+4];
	ld.volatile.shared.f32 	%f24, [%r5];
	add.f32 	%f25, %f23, %f24;
	st.volatile.shared.f32 	[%r5], %f25;
	setp.ne.s32 	%p9, %r1, 0;
	@%p9 bra 	$L__BB1_11;
	ld.shared.f32 	%f26, [_ZZ6reducePiS_S_iE5sdata];
	cvt.rzi.s32.f32 	%r20, %f26;
	cvta.to.global.u64 	%rd12, %rd3;
	mul.wide.u32 	%rd13, %r2, 4;
	add.s64 	%rd14, %rd12, %rd13;
	st.global.u32 	[%rd14], %r20;
$L__BB1_11:
	ret;

}
	// .globl	_Z17_lenet_fusion_newILi10000EEvPfPKfS2_S0_PiS3_i
.visible .entry _Z17_lenet_fusion_newILi10000EEvPfPKfS2_S0_PiS3_i(
	.param .u64 .ptr .align 1 _Z17_lenet_fusion_newILi10000EEvPfPKfS2_S0_PiS3_i_param_0,
	.param .u64 .ptr .align 1 _Z17_lenet_fusion_newILi10000EEvPfPKfS2_S0_PiS3_i_param_1,
	.param .u64 .ptr .align 1 _Z17_lenet_fusion_newILi10000EEvPfPKfS2_S0_PiS3_i_param_2,
	.param .u64 .ptr .align 1 _Z17_lenet_fusion_newILi10000EEvPfPKfS2_S0_PiS3_i_param_3,
	.param .u64 .ptr .align 1 _Z17_lenet_fusion_newILi10000EEvPfPKfS2_S0_PiS3_i_param_4,
	.param .u64 .ptr .align 1 _Z17_lenet_fusion_newILi10000EEvPfPKfS2_S0_PiS3_i_param_5,
	.param .u32 _Z17_lenet_fusion_newILi10000EEvPfPKfS2_S0_PiS3_i_param_6
)
{
	.reg .pred 	%p<79>;
	.reg .b16 	%rs<5>;
	.reg .b32 	%r<165>;
	.reg .b32 	%f<431>;
	.reg .b64 	%rd<57>;
	// demoted variable
	.shared .align 4 .b8 _ZZ17_lenet_fusion_newILi10000EEvPfPKfS2_S0_PiS3_iE4in_s[2500];
	// demoted variable
	.shared .align 4 .b8 _ZZ17_lenet_fusion_newILi10000EEvPfPKfS2_S0_PiS3_iE9in_pool_s[864];
	// demoted variable
	.shared .align 4 .b8 _ZZ17_lenet_fusion_newILi10000EEvPfPKfS2_S0_PiS3_iE5ker_s[100];
	// demoted variable
	.shared .align 4 .b8 _ZZ17_lenet_fusion_newILi10000EEvPfPKfS2_S0_PiS3_iE3out[40];
	ld.param.u64 	%rd8, [_Z17_lenet_fusion_newILi10000EEvPfPKfS2_S0_PiS3_i_param_0];
	ld.param.u64 	%rd9, [_Z17_lenet_fusion_newILi10000EEvPfPKfS2_S0_PiS3_i_param_1];
	ld.param.u64 	%rd10, [_Z17_lenet_fusion_newILi10000EEvPfPKfS2_S0_PiS3_i_param_2];
	ld.param.u64 	%rd11, [_Z17_lenet_fusion_newILi10000EEvPfPKfS2_S0_PiS3_i_param_3];
	ld.param.u64 	%rd13, [_Z17_lenet_fusion_newILi10000EEvPfPKfS2_S0_PiS3_i_param_4];
	ld.param.u64 	%rd12, [_Z17_lenet_fusion_newILi10000EEvPfPKfS2_S0_PiS3_i_param_5];
	cvta.to.global.u64 	%rd14, %rd13;
	mov.u32 	%r1, %ctaid.x;
	mul.wide.u32 	%rd15, %r1, 4;
	add.s64 	%rd16, %rd14, %rd15;
	ld.global.u32 	%r2, [%rd16];
	mov.u32 	%r3, %tid.x;
	shr.u32 	%r162, %r3, 3;
	and.b32  	%r161, %r3, 7;
	mov.u32 	%r19, %ntid.x;
	setp.ne.s32 	%p2, %r19, 32;
	@%p2 bra 	$L__BB2_2;
	cvt.u16.u32 	%rs1, %r3;
	mul.hi.u16 	%rs2, %rs1, 10923;
	cvt.u32.u16 	%r162, %rs2;
	mul.lo.s16 	%rs3, %rs2, 6;
	sub.s16 	%rs4, %rs1, %rs3;
	cvt.u32.u16 	%r161, %rs4;
$L__BB2_2:
	max.u32 	%r20, %r161, %r162;
	setp.lt.u32 	%p1, %r20, 5;
	setp.gt.u32 	%p3, %r20, 4;
	@%p3 bra 	$L__BB2_4;
	cvta.to.global.u64 	%rd17, %rd8;
	mul.lo.s32 	%r21, %r161, 5;
	mul.lo.s32 	%r22, %r1, 784;
	mad.lo.s32 	%r23, %r162, 140, %r22;
	mov.u32 	%r24, _ZZ17_lenet_fusion_newILi10000EEvPfPKfS2_S0_PiS3_iE4in_s;
	mad.lo.s32 	%r25, %r162, 500, %r24;
	add.s32 	%r26, %r23, %r21;
	mul.wide.u32 	%rd18, %r26, 4;
	add.s64 	%rd19, %rd17, %rd18;
	ld.global.f32 	%f16, [%rd19];
	shl.b32 	%r27, %r21, 2;
	add.s32 	%r28, %r25, %r27;
	st.shared.f32 	[%r28], %f16;
	cvt.u64.u32 	%rd20, %r23;
	cvt.u64.u32 	%rd21, %r21;
	add.s64 	%rd22, %rd20, %rd21;
	shl.b64 	%rd23, %rd22, 2;
	add.s64 	%rd24, %rd17, %rd23;
	ld.global.f32 	%f17, [%rd24+4];
	st.shared.f32 	[%r28+4], %f17;
	ld.global.f32 	%f18, [%rd24+8];
	st.shared.f32 	[%r28+8], %f18;
	ld.global.f32 	%f19, [%rd24+12];
	st.shared.f32 	[%r28+12], %f19;
	ld.global.f32 	%f20, [%rd24+16];
	st.shared.f32 	[%r28+16], %f20;
	add.s32 	%r29, %r23, 28;
	add.s32 	%r30, %r26, 28;
	mul.wide.u32 	%rd25, %r30, 4;
	add.s64 	%rd26, %rd17, %rd25;
	ld.global.f32 	%f21, [%rd26];
	st.shared.f32 	[%r28+100], %f21;
	cvt.u64.u32 	%rd27, %r29;
	add.s64 	%rd28, %rd27, %rd21;
	shl.b64 	%rd29, %rd28, 2;
	add.s64 	%rd30, %rd17, %rd29;
	ld.global.f32 	%f22, [%rd30+4];
	st.shared.f32 	[%r28+104], %f22;
	ld.global.f32 	%f23, [%rd30+8];
	st.shared.f32 	[%r28+108], %f23;
	ld.global.f32 	%f24, [%rd30+12];
	st.shared.f32 	[%r28+112], %f24;
	ld.global.f32 	%f25, [%rd30+16];
	st.shared.f32 	[%r28+116], %f25;
	add.s32 	%r31, %r23, 56;
	add.s32 	%r32, %r26, 56;
	mul.wide.u32 	%rd31, %r32, 4;
	add.s64 	%rd32, %rd17, %rd31;
	ld.global.f32 	%f26, [%rd32];
	st.shared.f32 	[%r28+200], %f26;
	cvt.u64.u32 	%rd33, %r31;
	add.s64 	%rd34, %rd33, %rd21;
	shl.b64 	%rd35, %rd34, 2;
	add.s64 	%rd36, %rd17, %rd35;
	ld.global.f32 	%f27, [%rd36+4];
	st.shared.f32 	[%r28+204], %f27;
	ld.global.f32 	%f28, [%rd36+8];
	st.shared.f32 	[%r28+208], %f28;
	ld.global.f32 	%f29, [%rd36+12];
	st.shared.f32 	[%r28+212], %f29;
	ld.global.f32 	%f30, [%rd36+16];
	st.shared.f32 	[%r28+216], %f30;
	add.s32 	%r33, %r23, 84;
	add.s32 	%r34, %r26, 84;
	mul.wide.u32 	%rd37, %r34, 4;
	add.s64 	%rd38, %rd17, %rd37;
	ld.global.f32 	%f31, [%rd38];
	st.shared.f32 	[%r28+300], %f31;
	cvt.u64.u32 	%rd39, %r33;
	add.s64 	%rd40, %rd39, %rd21;
	shl.b64 	%rd41, %rd40, 2;
	add.s64 	%rd42, %rd17, %rd41;
	ld.global.f32 	%f32, [%rd42+4];
	st.shared.f32 	[%r28+304], %f32;
	ld.global.f32 	%f33, [%rd42+8];
	st.shared.f32 	[%r28+308], %f33;
	ld.global.f32 	%f34, [%rd42+12];
	st.shared.f32 	[%r28+312], %f34;
	ld.global.f32 	%f35, [%rd42+16];
	st.shared.f32 	[%r28+316], %f35;
	add.s32 	%r35, %r23, 112;
	add.s32 	%r36, %r26, 112;
	mul.wide.u32 	%rd43, %r36, 4;
	add.s64 	%rd44, %rd17, %rd43;
	ld.global.f32 	%f36, [%rd44];
	st.shared.f32 	[%r28+400], %f36;
	cvt.u64.u32 	%rd45, %r35;
	add.s64 	%rd46, %rd45, %rd21;
	shl.b64 	%rd47, %rd46, 2;
	add.s64 	%rd48, %rd17, %rd47;
	ld.global.f32 	%f37, [%rd48+4];
	st.shared.f32 	[%r28+404], %f37;
	ld.global.f32 	%f38, [%rd48+8];
	st.shared.f32 	[%r28+408], %f38;
	ld.global.f32 	%f39, [%rd48+12];
	st.shared.f32 	[%r28+412], %f39;
	ld.global.f32 	%f40, [%rd48+16];
	st.shared.f32 	[%r28+416], %f40;
$L__BB2_4:
	mad.lo.s32 	%r38, %r162, 5, %r161;
	mov.u32 	%r39, _ZZ17_lenet_fusion_newILi10000EEvPfPKfS2_S0_PiS3_iE5ker_s;
	mad.lo.s32 	%r40, %r162, 20, %r39;
	shl.b32 	%r41, %r161, 2;
	add.s32 	%r10, %r40, %r41;
	shl.b32 	%r42, %r161, 4;
	mov.u32 	%r43, _ZZ17_lenet_fusion_newILi10000EEvPfPKfS2_S0_PiS3_iE4in_s;
	add.s32 	%r44, %r43, %r42;
	add.s32 	%r11, %r44, 1600;
	mad.lo.s32 	%r12, %r162, 400, %r44;
	mov.u32 	%r45, _ZZ17_lenet_fusion_newILi10000EEvPfPKfS2_S0_PiS3_iE9in_pool_s;
	add.s32 	%r164, %r45, %r41;
	mul.lo.s32 	%r14, %r162, 24;
	mul.wide.u32 	%rd49, %r38, 4;
	cvta.to.global.u64 	%rd50, %rd9;
	add.s64 	%rd56, %rd50, %rd49;
	cvta.to.global.u64 	%rd55, %rd10;
	mov.b32 	%r163, 96;
	not.pred 	%p4, %p1;
$L__BB2_5:
	ld.global.nc.f32 	%f1, [%rd55];
	@%p4 bra 	$L__BB2_7;
	ld.global.nc.f32 	%f41, [%rd56];
	st.shared.f32 	[%r10], %f41;
$L__BB2_7:
	setp.gt.u32 	%p5, %r162, 3;
	bar.sync 	0;
	@%p5 bra 	$L__BB2_9;
	ld.shared.f32 	%f166, [_ZZ17_lenet_fusion_newILi10000EEvPfPKfS2_S0_PiS3_iE5ker_s];
	ld.shared.f32 	%f167, [%r12];
	fma.rn.f32 	%f168, %f166, %f167, 0f00000000;
	ld.shared.f32 	%f169, [_ZZ17_lenet_fusion_newILi10000EEvPfPKfS2_S0_PiS3_iE5ker_s+4];
	ld.shared.f32 	%f170, [%r12+4];
	fma.rn.f32 	%f171, %f169, %f170, %f168;
	ld.shared.f32 	%f172, [_ZZ17_lenet_fusion_newILi10000EEvPfPKfS2_S0_PiS3_iE5ker_s+8];
	ld.shared.f32 	%f173, [%r12+8];
	fma.rn.f32 	%f174, %f172, %f173, %f171;
	ld.shared.f32 	%f175, [_ZZ17_lenet_fusion_newILi10000EEvPfPKfS2_S0_PiS3_iE5ker_s+12];
	ld.shared.f32 	%f176, [%r12+12];
	fma.rn.f32 	%f177, %f175, %f176, %f174;
	ld.shared.f32 	%f178, [_ZZ17_lenet_fusion_newILi10000EEvPfPKfS2_S0_PiS3_iE5ker_s+16];
	ld.shared.f32 	%f179, [%r12+16];
	fma.rn.f32 	%f180, %f178, %f179, %f177;
	ld.shared.f32 	%f181, [_ZZ17_lenet_fusion_newILi10000EEvPfPKfS2_S0_PiS3_iE5ker_s+20];
	ld.shared.f32 	%f182, [%r12+100];
	fma.rn.f32 	%f183, %f181, %f182, %f180;
	ld.shared.f32 	%f184, [_ZZ17_lenet_fusion_newILi10000EEvPfPKfS2_S0_PiS3_iE5ker_s+24];
	ld.shared.f32 	%f185, [%r12+104];
	fma.rn.f32 	%f186, %f184, %f185, %f183;
	ld.shared.f32 	%f187, [_ZZ17_lenet_fusion_newILi10000EEvPfPKfS2_S0_PiS3_iE5ker_s+28];
	ld.shared.f32 	%f188, [%r12+108];
	fma.rn.f32 	%f189, %f187, %f188, %f186;
	ld.shared.f32 	%f190, [_ZZ17_lenet_fusion_newILi10000EEvPfPKfS2_S0_PiS3_iE5ker_s+32];
	ld.shared.f32 	%f191, [%r12+112];
	fma.rn.f32 	%f192, %f190, %f191, %f189;
	ld.shared.f32 	%f193, [_ZZ17_lenet_fusion_newILi10000EEvPfPKfS2_S0_PiS3_iE5ker_s+36];
	ld.shared.f32 	%f194, [%r12+116];
	fma.rn.f32 	%f195, %f193, %f194, %f192;
	ld.shared.f32 	%f196, [_ZZ17_lenet_fusion_newILi10000EEvPfPKfS2_S0_PiS3_iE5ker_s+40];
	ld.shared.f32 	%f197, [%r12+200];
	fma.rn.f32 	%f198, %f196, %f197, %f195;
	ld.shared.f32 	%f199, [_ZZ17_lenet_fusion_newILi10000EEvPfPKfS2_S0_PiS3_iE5ker_s+44];
	ld.shared.f32 	%f200, [%r12+204];
	fma.rn.f32 	%f201, %f199, %f200, %f198;
	ld.shared.f32 	%f202, [_ZZ17_lenet_fusion_newILi10000EEvPfPKfS2_S0_PiS3_iE5ker_s+48];
	ld.shared.f32 	%f203, [%r12+208];
	fma.rn.f32 	%f204, %f202, %f203, %f201;
	ld.shared.f32 	%f205, [_ZZ17_lenet_fusion_newILi10000EEvPfPKfS2_S0_PiS3_iE5ker_s+52];
	ld.shared.f32 	%f206, [%r12+212];
	fma.rn.f32 	%f207, %f205, %f206, %f204;
	ld.shared.f32 	%f208, [_ZZ17_lenet_fusion_newILi10000EEvPfPKfS2_S0_PiS3_iE5ker_s+56];
	ld.shared.f32 	%f209, [%r12+216];
	fma.rn.f32 	%f210, %f208, %f209, %f207;
	ld.shared.f32 	%f211, [_ZZ17_lenet_fusion_newILi10000EEvPfPKfS2_S0_PiS3_iE5ker_s+60];
	ld.shared.f32 	%f212, [%r12+300];
	fma.rn.f32 	%f213, %f211, %f212, %f210;
	ld.shared.f32 	%f214, [_ZZ17_lenet_fusion_newILi10000EEvPfPKfS2_S0_PiS3_iE5ker_s+64];
	ld.shared.f32 	%f215, [%r12+304];
	fma.rn.f32 	%f216, %f214, %f215, %f213;
	ld.shared.f32 	%f217, [_ZZ17_lenet_fusion_newILi10000EEvPfPKfS2_S0_PiS3_iE5ker_s+68];
	ld.shared.f32 	%f218, [%r12+308];
	fma.rn.f32 	%f219, %f217, %f218, %f216;
	ld.shared.f32 	%f220, [_ZZ17_lenet_fusion_newILi10000EEvPfPKfS2_S0_PiS3_iE5ker_s+72];
	ld.shared.f32 	%f221, [%r12+312];
	fma.rn.f32 	%f222, %f220, %f221, %f219;
	ld.shared.f32 	%f223, [_ZZ17_lenet_fusion_newILi10000EEvPfPKfS2_S0_PiS3_iE5ker_s+76];
	ld.shared.f32 	%f224, [%r12+316];
	fma.rn.f32 	%f225, %f223, %f224, %f222;
	ld.shared.f32 	%f226, [_ZZ17_lenet_fusion_newILi10000EEvPfPKfS2_S0_PiS3_iE5ker_s+80];
	ld.shared.f32 	%f227, [%r12+400];
	fma.rn.f32 	%f228, %f226, %f227, %f225;
	ld.shared.f32 	%f229, [_ZZ17_lenet_fusion_newILi10000EEvPfPKfS2_S0_PiS3_iE5ker_s+84];
	ld.shared.f32 	%f230, [%r12+404];
	fma.rn.f32 	%f231, %f229, %f230, %f228;
	ld.shared.f32 	%f232, [_ZZ17_lenet_fusion_newILi10000EEvPfPKfS2_S0_PiS3_iE5ker_s+88];
	ld.shared.f32 	%f233, [%r12+408];
	fma.rn.f32 	%f234, %f232, %f233, %f231;
	ld.shared.f32 	%f235, [_ZZ17_lenet_fusion_newILi10000EEvPfPKfS2_S0_PiS3_iE5ker_s+92];
	ld.shared.f32 	%f236, [%r12+412];
	fma.rn.f32 	%f237, %f235, %f236, %f234;
	ld.shared.f32 	%f238, [_ZZ17_lenet_fusion_newILi10000EEvPfPKfS2_S0_PiS3_iE5ker_s+96];
	ld.shared.f32 	%f239, [%r12+416];
	fma.rn.f32 	%f240, %f238, %f239, %f237;
	add.f32 	%f241, %f1, %f240;
	max.f32 	%f242, %f241, 0f00000000;
	add.s32 	%r46, %r164, %r14;
	st.shared.f32 	[%r46], %f242;
	bra.uni 	$L__BB2_11;
$L__BB2_9:
	setp.ne.s32 	%p6, %r162, 4;
	@%p6 bra 	$L__BB2_11;
	ld.shared.f32 	%f42, [_ZZ17_lenet_fusion_newILi10000EEvPfPKfS2_S0_PiS3_iE5ker_s];
	ld.shared.f32 	%f43, [%r11];
	fma.rn.f32 	%f44, %f42, %f43, 0f00000000;
	ld.shared.f32 	%f45, [%r11+400];
	fma.rn.f32 	%f46, %f42, %f45, 0f00000000;
	ld.shared.f32 	%f47, [_ZZ17_lenet_fusion_newILi10000EEvPfPKfS2_S0_PiS3_iE5ker_s+4];
	ld.shared.f32 	%f48, [%r11+4];
	fma.rn.f32 	%f49, %f47, %f48, %f44;
	ld.shared.f32 	%f50, [%r11+404];
	fma.rn.f32 	%f51, %f47, %f50, %f46;
	ld.shared.f32 	%f52, [_ZZ17_lenet_fusion_newILi10000EEvPfPKfS2_S0_PiS3_iE5ker_s+8];
	ld.shared.f32 	%f53, [%r11+8];
	fma.rn.f32 	%f54, %f52, %f53, %f49;
	ld.shared.f32 	%f55, [%r11+408];
	fma.rn.f32 	%f56, %f52, %f55, %f51;
	ld.shared.f32 	%f57, [_ZZ17_lenet_fusion_newILi10000EEvPfPKfS2_S0_PiS3_iE5ker_s+12];
	ld.shared.f32 	%f58, [%r11+12];
	fma.rn.f32 	%f59, %f57, %f58, %f54;
	ld.shared.f32 	%f60, [%r11+412];
	fma.rn.f32 	%f61, %f57, %f60, %f56;
	ld.shared.f32 	%f62, [_ZZ17_lenet_fusion_newILi10000EEvPfPKfS2_S0_PiS3_iE5ker_s+16];
	ld.shared.f32 	%f63, [%r11+16];
	fma.rn.f32 	%f64, %f62, %f63, %f59;
	ld.shared.f32 	%f65, [%r11+416];
	fma.rn.f32 	%f66, %f62, %f65, %f61;
	ld.shared.f32 	%f67, [_ZZ17_lenet_fusion_newILi10000EEvPfPKfS2_S0_PiS3_iE5ker_s+20];
	ld.shared.f32 	%f68, [%r11+100];
	fma.rn.f32 	%f69, %f67, %f68, %f64;
	ld.shared.f32 	%f70, [%r11+500];
	fma.rn.f32 	%f71, %f67, %f70, %f66;
	ld.shared.f32 	%f72, [_ZZ17_lenet_fusion_newILi10000EEvPfPKfS2_S0_PiS3_iE5ker_s+24];
	ld.shared.f32 	%f73, [%r11+104];
	fma.rn.f32 	%f74, %f72, %f73, %f69;
	ld.shared.f32 	%f75, [%r11+504];
	fma.rn.f32 	%f76, %f72, %f75, %f71;
	ld.shared.f32 	%f77, [_ZZ17_lenet_fusion_newILi10000EEvPfPKfS2_S0_PiS3_iE5ker_s+28];
	ld.shared.f32 	%f78, [%r11+108];
	fma.rn.f32 	%f79, %f77, %f78, %f74;
	ld.shared.f32 	%f80, [%r11+508];
	fma.rn.f32 	%f81, %f77, %f80, %f76;
	ld.shared.f32 	%f82, [_ZZ17_lenet_fusion_newILi10000EEvPfPKfS2_S0_PiS3_iE5ker_s+32];
	ld.shared.f32 	%f83, [%r11+112];
	fma.rn.f32 	%f84, %f82, %f83, %f79;
	ld.shared.f32 	%f85, [%r11+512];
	fma.rn.f32 	%f86, %f82, %f85, %f81;
	ld.shared.f32 	%f87, [_ZZ17_lenet_fusion_newILi10000EEvPfPKfS2_S0_PiS3_iE5ker_s+36];
	ld.shared.f32 	%f88, [%r11+116];
	fma.rn.f32 	%f89, %f87, %f88, %f84;
	ld.shared.f32 	%f90, [%r11+516];
	fma.rn.f32 	%f91, %f87, %f90, %f86;
	ld.shared.f32 	%f92, [_ZZ17_lenet_fusion_newILi10000EEvPfPKfS2_S0_PiS3_iE5ker_s+40];
	ld.shared.f32 	%f93, [%r11+200];
	fma.rn.f32 	%f94, %f92, %f93, %f89;
	ld.shared.f32 	%f95, [%r11+600];
	fma.rn.f32 	%f96, %f92, %f95, %f91;
	ld.shared.f32 	%f97, [_ZZ17_lenet_fusion_newILi10000EEvPfPKfS2_S0_PiS3_iE5ker_s+44];
	ld.shared.f32 	%f98, [%r11+204];
	fma.rn.f32 	%f99, %f97, %f98, %f94;
	ld.shared.f32 	%f100, [%r11+604];
	fma.rn.f32 	%f101, %f97, %f100, %f96;
	ld.shared.f32 	%f102, [_ZZ17_lenet_fusion_newILi10000EEvPfPKfS2_S0_PiS3_iE5ker_s+48];
	ld.shared.f32 	%f103, [%r11+208];
	fma.rn.f32 	%f104, %f102, %f103, %f99;
	ld.shared.f32 	%f105, [%r11+608];
	fma.rn.f32 	%f106, %f102, %f105, %f101;
	ld.shared.f32 	%f107, [_ZZ17_lenet_fusion_newILi10000EEvPfPKfS2_S0_PiS3_iE5ker_s+52];
	ld.shared.f32 	%f108, [%r11+212];
	fma.rn.f32 	%f109, %f107, %f108, %f104;
	ld.shared.f32 	%f110, [%r11+612];
	fma.rn.f32 	%f111, %f107, %f110, %f106;
	ld.shared.f32 	%f112, [_ZZ17_lenet_fusion_newILi10000EEvPfPKfS2_S0_PiS3_iE5ker_s+56];
	ld.shared.f32 	%f113, [%r11+216];
	fma.rn.f32 	%f114, %f112, %f113, %f109;
	ld.shared.f32 	%f115, [%r11+616];
	fma.rn.f32 	%f116, %f112, %f115, %f111;
	ld.shared.f32 	%f117, [_ZZ17_lenet_fusion_newILi10000EEvPfPKfS2_S0_PiS3_iE5ker_s+60];
	ld.shared.f32 	%f118, [%r11+300];
	fma.rn.f32 	%f119, %f117, %f118, %f114;
	ld.shared.f32 	%f120, [%r11+700];
	fma.rn.f32 	%f121, %f117, %f120, %f116;
	ld.shared.f32 	%f122, [_ZZ17_lenet_fusion_newILi10000EEvPfPKfS2_S0_PiS3_iE5ker_s+64];
	ld.shared.f32 	%f123, [%r11+304];
	fma.rn.f32 	%f124, %f122, %f123, %f119;
	ld.shared.f32 	%f125, [%r11+704];
	fma.rn.f32 	%f126, %f122, %f125, %f121;
	ld.shared.f32 	%f127, [_ZZ17_lenet_fusion_newILi10000EEvPfPKfS2_S0_PiS3_iE5ker_s+68];
	ld.shared.f32 	%f128, [%r11+308];
	fma.rn.f32 	%f129, %f127, %f128, %f124;
	ld.shared.f32 	%f130, [%r11+708];
	fma.rn.f32 	%f131, %f127, %f130, %f126;
	ld.shared.f32 	%f132, [_ZZ17_lenet_fusion_newILi10000EEvPfPKfS2_S0_PiS3_iE5ker_s+72];
	ld.shared.f32 	%f133, [%r11+312];
	fma.rn.f32 	%f134, %f132, %f133, %f129;
	ld.shared.f32 	%f135, [%r11+712];
	fma.rn.f32 	%f136, %f132, %f135, %f131;
	ld.shared.f32 	%f137, [_ZZ17_lenet_fusion_newILi10000EEvPfPKfS2_S0_PiS3_iE5ker_s+76];
	ld.shared.f32 	%f138, [%r11+316];
	fma.rn.f32 	%f139, %f137, %f138, %f134;
	ld.shared.f32 	%f140, [%r11+716];
	fma.rn.f32 	%f141, %f137, %f140, %f136;
	ld.shared.f32 	%f142, [_ZZ17_lenet_fusion_newILi10000EEvPfPKfS2_S0_PiS3_iE5ker_s+80];
	fma.rn.f32 	%f143, %f142, %f45, %f139;
	ld.shared.f32 	%f144, [%r11+800];
	fma.rn.f32 	%f145, %f142, %f144, %f141;
	ld.shared.f32 	%f146, [_ZZ17_lenet_fusion_newILi10000EEvPfPKfS2_S0_PiS3_iE5ker_s+84];
	fma.rn.f32 	%f147, %f146, %f50, %f143;
	ld.shared.f32 	%f148, [%r11+804];
	fma.rn.f32 	%f149, %f146, %f148, %f145;
	ld.shared.f32 	%f150, [_ZZ17_lenet_fusion_newILi10000EEvPfPKfS2_S0_PiS3_iE5ker_s+88];
	fma.rn.f32 	%f151, %f150, %f55, %f147;
	ld.shared.f32 	%f152, [%r11+808];
	fma.rn.f32 	%f153, %f150, %f152, %f149;
	ld.shared.f32 	%f154, [_ZZ17_lenet_fusion_newILi10000EEvPfPKfS2_S0_PiS3_iE5ker_s+92];
	fma.rn.f32 	%f155, %f154, %f60, %f151;
	ld.shared.f32 	%f156, [%r11+812];
	fma.rn.f32 	%f157, %f154, %f156, %f153;
	ld.shared.f32 	%f158, [_ZZ17_lenet_fusion_newILi10000EEvPfPKfS2_S0_PiS3_iE5ker_s+96];
	fma.rn.f32 	%f159, %f158, %f65, %f155;
	ld.shared.f32 	%f160, [%r11+816];
	fma.rn.f32 	%f161, %f158, %f160, %f157;
	add.f32 	%f162, %f1, %f159;
	max.f32 	%f163, %f162, 0f00000000;
	st.shared.f32 	[%r164+96], %f163;
	add.f32 	%f164, %f1, %f161;
	max.f32 	%f165, %f164, 0f00000000;
	st.shared.f32 	[%r164+120], %f165;
$L__BB2_11:
	add.s32 	%r164, %r164, 144;
	add.s32 	%r163, %r163, 144;
	add.s64 	%rd56, %rd56, 100;
	add.s64 	%rd55, %rd55, 4;
	setp.ne.s32 	%p7, %r163, 528;
	@%p7 bra 	$L__BB2_5;
	bar.sync 	0;
	setp.gt.u32 	%p8, %r3, 26;
	@%p8 bra 	$L__BB2_33;
	shl.b32 	%r47, %r3, 4;
	add.s32 	%r49, %r45, %r47;
	ld.shared.f32 	%f2, [%r49];
	ld.shared.f32 	%f3, [%r49+4];
	ld.shared.f32 	%f4, [%r49+8];
	ld.shared.f32 	%f5, [%r49+12];
	setp.ne.s32 	%p9, %r3, 0;
	cvta.to.global.u64 	%rd51, %rd11;
	cvt.u64.u32 	%rd52, %r47;
	and.b64  	%rd53, %rd52, 496;
	add.s64 	%rd7, %rd51, %rd53;
	ld.global.nc.v4.f32 	{%f243, %f244, %f245, %f246}, [%rd7];
	fma.rn.f32 	%f247, %f243, %f2, 0f00000000;
	fma.rn.f32 	%f248, %f244, %f3, %f247;
	fma.rn.f32 	%f249, %f245, %f4, %f248;
	fma.rn.f32 	%f250, %f246, %f5, %f249;
	mov.b32 	%r50, %f250;
	shfl.sync.down.b32	%r51|%p10, %r50, 16, 31, -1;
	mov.b32 	%f251, %r51;
	add.f32 	%f252, %f250, %f251;
	mov.b32 	%r52, %f252;
	shfl.sync.down.b32	%r53|%p11, %r52, 8, 31, -1;
	mov.b32 	%f253, %r53;
	add.f32 	%f254, %f252, %f253;
	mov.b32 	%r54, %f254;
	shfl.sync.down.b32	%r55|%p12, %r54, 4, 31, -1;
	mov.b32 	%f255, %r55;
	add.f32 	%f256, %f254, %f255;
	mov.b32 	%r56, %f256;
	shfl.sync.down.b32	%r57|%p13, %r56, 2, 31, -1;
	mov.b32 	%f257, %r57;
	add.f32 	%f258, %f256, %f257;
	mov.b32 	%r58, %f258;
	shfl.sync.down.b32	%r59|%p14, %r58, 1, 31, -1;
	mov.b32 	%f259, %r59;
	add.f32 	%f6, %f258, %f259;
	@%p9 bra 	$L__BB2_15;
	st.shared.f32 	[_ZZ17_lenet_fusion_newILi10000EEvPfPKfS2_S0_PiS3_iE3out], %f6;
$L__BB2_15:
	setp.ne.s32 	%p15, %r3, 0;
	ld.global.nc.v4.f32 	{%f260, %f261, %f262, %f263}, [%rd7+432];
	fma.rn.f32 	%f264, %f260, %f2, 0f00000000;
	fma.rn.f32 	%f265, %f261, %f3, %f264;
	fma.rn.f32 	%f266, %f262, %f4, %f265;
	fma.rn.f32 	%f267, %f263, %f5, %f266;
	mov.b32 	%r60, %f267;
	shfl.sync.down.b32	%r61|%p16, %r60, 16, 31, -1;
	mov.b32 	%f268, %r61;
	add.f32 	%f269, %f267, %f268;
	mov.b32 	%r62, %f269;
	shfl.sync.down.b32	%r63|%p17, %r62, 8, 31, -1;
	mov.b32 	%f270, %r63;
	add.f32 	%f271, %f269, %f270;
	mov.b32 	%r64, %f271;
	shfl.sync.down.b32	%r65|%p18, %r64, 4, 31, -1;
	mov.b32 	%f272, %r65;
	add.f32 	%f273, %f271, %f272;
	mov.b32 	%r66, %f273;
	shfl.sync.down.b32	%r67|%p19, %r66, 2, 31, -1;
	mov.b32 	%f274, %r67;
	add.f32 	%f275, %f273, %f274;
	mov.b32 	%r68, %f275;
	shfl.sync.down.b32	%r69|%p20, %r68, 1, 31, -1;
	mov.b32 	%f276, %r69;
	add.f32 	%f7, %f275, %f276;
	@%p15 bra 	$L__BB2_17;
	st.shared.f32 	[_ZZ17_lenet_fusion_newILi10000EEvPfPKfS2_S0_PiS3_iE3out+4], %f7;
$L__BB2_17:
	setp.ne.s32 	%p21, %r3, 0;
	ld.global.nc.v4.f32 	{%f277, %f278, %f279, %f280}, [%rd7+864];
	fma.rn.f32 	%f281, %f277, %f2, 0f00000000;
	fma.rn.f32 	%f282, %f278, %f3, %f281;
	fma.rn.f32 	%f283, %f279, %f4, %f282;
	fma.rn.f32 	%f284, %f280, %f5, %f283;
	mov.b32 	%r70, %f284;
	shfl.sync.down.b32	%r71|%p22, %r70, 16, 31, -1;
	mov.b32 	%f285, %r71;
	add.f32 	%f286, %f284, %f285;
	mov.b32 	%r72, %f286;
	shfl.sync.down.b32	%r73|%p23, %r72, 8, 31, -1;
	mov.b32 	%f287, %r73;
	add.f32 	%f288, %f286, %f287;
	mov.b32 	%r74, %f288;
	shfl.sync.down.b32	%r75|%p24, %r74, 4, 31, -1;
	mov.b32 	%f289, %r75;
	add.f32 	%f290, %f288, %f289;
	mov.b32 	%r76, %f290;
	shfl.sync.down.b32	%r77|%p25, %r76, 2, 31, -1;
	mov.b32 	%f291, %r77;
	add.f32 	%f292, %f290, %f291;
	mov.b32 	%r78, %f292;
	shfl.sync.down.b32	%r79|%p26, %r78, 1, 31, -1;
	mov.b32 	%f293, %r79;
	add.f32 	%f8, %f292, %f293;
	@%p21 bra 	$L__BB2_19;
	st.shared.f32 	[_ZZ17_lenet_fusion_newILi10000EEvPfPKfS2_S0_PiS3_iE3out+8], %f8;
$L__BB2_19:
	setp.ne.s32 	%p27, %r3, 0;
	ld.global.nc.v4.f32 	{%f294, %f295, %f296, %f297}, [%rd7+1296];
	fma.rn.f32 	%f298, %f294, %f2, 0f00000000;
	fma.rn.f32 	%f299, %f295, %f3, %f298;
	fma.rn.f32 	%f300, %f296, %f4, %f299;
	fma.rn.f32 	%f301, %f297, %f5, %f300;
	mov.b32 	%r80, %f301;
	shfl.sync.down.b32	%r81|%p28, %r80, 16, 31, -1;
	mov.b32 	%f302, %r81;
	add.f32 	%f303, %f301, %f302;
	mov.b32 	%r82, %f303;
	shfl.sync.down.b32	%r83|%p29, %r82, 8, 31, -1;
	mov.b32 	%f304, %r83;
	add.f32 	%f305, %f303, %f304;
	mov.b32 	%r84, %f305;
	shfl.sync.down.b32	%r85|%p30, %r84, 4, 31, -1;
	mov.b32 	%f306, %r85;
	add.f32 	%f307, %f305, %f306;
	mov.b32 	%r86, %f307;
	shfl.sync.down.b32	%r87|%p31, %r86, 2, 31, -1;
	mov.b32 	%f308, %r87;
	add.f32 	%f309, %f307, %f308;
	mov.b32 	%r88, %f309;
	shfl.sync.down.b32	%r89|%p32, %r88, 1, 31, -1;
	mov.b32 	%f310, %r89;
	add.f32 	%f9, %f309, %f310;
	@%p27 bra 	$L__BB2_21;
	st.shared.f32 	[_ZZ17_lenet_fusion_newILi10000EEvPfPKfS2_S0_PiS3_iE3out+12], %f9;
$L__BB2_21:
	setp.ne.s32 	%p33, %r3, 0;
	ld.global.nc.v4.f32 	{%f311, %f312, %f313, %f314}, [%rd7+1728];
	fma.rn.f32 	%f315, %f311, %f2, 0f00000000;
	fma.rn.f32 	%f316, %f312, %f3, %f315;
	fma.rn.f32 	%f317, %f313, %f4, %f316;
	fma.rn.f32 	%f318, %f314, %f5, %f317;
	mov.b32 	%r90, %f318;
	shfl.sync.down.b32	%r91|%p34, %r90, 16, 31, -1;
	mov.b32 	%f319, %r91;
	add.f32 	%f320, %f318, %f319;
	mov.b32 	%r92, %f320;
	shfl.sync.down.b32	%r93|%p35, %r92, 8, 31, -1;
	mov.b32 	%f321, %r93;
	add.f32 	%f322, %f320, %f321;
	mov.b32 	%r94, %f322;
	shfl.sync.down.b32	%r95|%p36, %r94, 4, 31, -1;
	mov.b32 	%f323, %r95;
	add.f32 	%f324, %f322, %f323;
	mov.b32 	%r96, %f324;
	shfl.sync.down.b32	%r97|%p37, %r96, 2, 31, -1;
	mov.b32 	%f325, %r97;
	add.f32 	%f326, %f324, %f325;
	mov.b32 	%r98, %f326;
	shfl.sync.down.b32	%r99|%p38, %r98, 1, 31, -1;
	mov.b32 	%f327, %r99;
	add.f32 	%f10, %f326, %f327;
	@%p33 bra 	$L__BB2_23;
	st.shared.f32 	[_ZZ17_lenet_fusion_newILi10000EEvPfPKfS2_S0_PiS3_iE3out+16], %f10;
$L__BB2_23:
	setp.ne.s32 	%p39, %r3, 0;
	ld.global.nc.v4.f32 	{%f328, %f329, %f330, %f331}, [%rd7+2160];
	fma.rn.f32 	%f332, %f328, %f2, 0f00000000;
	fma.rn.f32 	%f333, %f329, %f3, %f332;
	fma.rn.f32 	%f334, %f330, %f4, %f333;
	fma.rn.f32 	%f335, %f331, %f5, %f334;
	mov.b32 	%r100, %f335;
	shfl.sync.down.b32	%r101|%p40, %r100, 16, 31, -1;
	mov.b32 	%f336, %r101;
	add.f32 	%f337, %f335, %f336;
	mov.b32 	%r102, %f337;
	shfl.sync.down.b32	%r103|%p41, %r102, 8, 31, -1;
	mov.b32 	%f338, %r103;
	add.f32 	%f339, %f337, %f338;
	mov.b32 	%r104, %f339;
	shfl.sync.down.b32	%r105|%p42, %r104, 4, 31, -1;
	mov.b32 	%f340, %r105;
	add.f32 	%f341, %f339, %f340;
	mov.b32 	%r106, %f341;
	shfl.sync.down.b32	%r107|%p43, %r106, 2, 31, -1;
	mov.b32 	%f342, %r107;
	add.f32 	%f343, %f341, %f342;
	mov.b32 	%r108, %f343;
	shfl.sync.down.b32	%r109|%p44, %r108, 1, 31, -1;
	mov.b32 	%f344, %r109;
	add.f32 	%f11, %f343, %f344;
	@%p39 bra 	$L__BB2_25;
	st.shared.f32 	[_ZZ17_lenet_fusion_newILi10000EEvPfPKfS2_S0_PiS3_iE3out+20], %f11;
$L__BB2_25:
	setp.ne.s32 	%p45, %r3, 0;
	ld.global.nc.v4.f32 	{%f345, %f346, %f347, %f348}, [%rd7+2592];
	fma.rn.f32 	%f349, %f345, %f2, 0f00000000;
	fma.rn.f32 	%f350, %f346, %f3, %f349;
	fma.rn.f32 	%f351, %f347, %f4, %f350;
	fma.rn.f32 	%f352, %f348, %f5, %f351;
	mov.b32 	%r110, %f352;
	shfl.sync.down.b32	%r111|%p46, %r110, 16, 31, -1;
	mov.b32 	%f353, %r111;
	add.f32 	%f354, %f352, %f353;
	mov.b32 	%r112, %f354;
	shfl.sync.down.b32	%r113|%p47, %r112, 8, 31, -1;
	mov.b32 	%f355, %r113;
	add.f32 	%f356, %f354, %f355;
	mov.b32 	%r114, %f356;
	shfl.sync.down.b32	%r115|%p48, %r114, 4, 31, -1;
	mov.b32 	%f357, %r115;
	add.f32 	%f358, %f356, %f357;
	mov.b32 	%r116, %f358;
	shfl.sync.down.b32	%r117|%p49, %r116, 2, 31, -1;
	mov.b32 	%f359, %r117;
	add.f32 	%f360, %f358, %f359;
	mov.b32 	%r118, %f360;
	shfl.sync.down.b32	%r119|%p50, %r118, 1, 31, -1;
	mov.b32 	%f361, %r119;
	add.f32 	%f12, %f360, %f361;
	@%p45 bra 	$L__BB2_27;
	st.shared.f32 	[_ZZ17_lenet_fusion_newILi10000EEvPfPKfS2_S0_PiS3_iE3out+24], %f12;
$L__BB2_27:
	setp.ne.s32 	%p51, %r3, 0;
	ld.global.nc.v4.f32 	{%f362, %f363, %f364, %f365}, [%rd7+3024];
	fma.rn.f32 	%f366, %f362, %f2, 0f00000000;
	fma.rn.f32 	%f367, %f363, %f3, %f366;
	fma.rn.f32 	%f368, %f364, %f4, %f367;
	fma.rn.f32 	%f369, %f365, %f5, %f368;
	mov.b32 	%r120, %f369;
	shfl.sync.down.b32	%r121|%p52, %r120, 16, 31, -1;
	mov.b32 	%f370, %r121;
	add.f32 	%f371, %f369, %f370;
	mov.b32 	%r122, %f371;
	shfl.sync.down.b32	%r123|%p53, %r122, 8, 31, -1;
	mov.b32 	%f372, %r123;
	add.f32 	%f373, %f371, %f372;
	mov.b32 	%r124, %f373;
	shfl.sync.down.b32	%r125|%p54, %r124, 4, 31, -1;
	mov.b32 	%f374, %r125;
	add.f32 	%f375, %f373, %f374;
	mov.b32 	%r126, %f375;
	shfl.sync.down.b32	%r127|%p55, %r126, 2, 31, -1;
	mov.b32 	%f376, %r127;
	add.f32 	%f377, %f375, %f376;
	mov.b32 	%r128, %f377;
	shfl.sync.down.b32	%r129|%p56, %r128, 1, 31, -1;
	mov.b32 	%f378, %r129;
	add.f32 	%f13, %f377, %f378;
	@%p51 bra 	$L__BB2_29;
	st.shared.f32 	[_ZZ17_lenet_fusion_newILi10000EEvPfPKfS2_S0_PiS3_iE3out+28], %f13;
$L__BB2_29:
	setp.ne.s32 	%p57, %r3, 0;
	ld.global.nc.v4.f32 	{%f379, %f380, %f381, %f382}, [%rd7+3456];
	fma.rn.f32 	%f383, %f379, %f2, 0f00000000;
	fma.rn.f32 	%f384, %f380, %f3, %f383;
	fma.rn.f32 	%f385, %f381, %f4, %f384;
	fma.rn.f32 	%f386, %f382, %f5, %f385;
	mov.b32 	%r130, %f386;
	shfl.sync.down.b32	%r131|%p58, %r130, 16, 31, -1;
	mov.b32 	%f387, %r131;
	add.f32 	%f388, %f386, %f387;
	mov.b32 	%r132, %f388;
	shfl.sync.down.b32	%r133|%p59, %r132, 8, 31, -1;
	mov.b32 	%f389, %r133;
	add.f32 	%f390, %f388, %f389;
	mov.b32 	%r134, %f390;
	shfl.sync.down.b32	%r135|%p60, %r134, 4, 31, -1;
	mov.b32 	%f391, %r135;
	add.f32 	%f392, %f390, %f391;
	mov.b32 	%r136, %f392;
	shfl.sync.down.b32	%r137|%p61, %r136, 2, 31, -1;
	mov.b32 	%f393, %r137;
	add.f32 	%f394, %f392, %f393;
	mov.b32 	%r138, %f394;
	shfl.sync.down.b32	%r139|%p62, %r138, 1, 31, -1;
	mov.b32 	%f395, %r139;
	add.f32 	%f14, %f394, %f395;
	@%p57 bra 	$L__BB2_31;
	st.shared.f32 	[_ZZ17_lenet_fusion_newILi10000EEvPfPKfS2_S0_PiS3_iE3out+32], %f14;
$L__BB2_31:
	setp.ne.s32 	%p63, %r3, 0;
	ld.global.nc.v4.f32 	{%f396, %f397, %f398, %f399}, [%rd7+3888];
	fma.rn.f32 	%f400, %f396, %f2, 0f00000000;
	fma.rn.f32 	%f401, %f397, %f3, %f400;
	fma.rn.f32 	%f402, %f398, %f4, %f401;
	fma.rn.f32 	%f403, %f399, %f5, %f402;
	mov.b32 	%r140, %f403;
	shfl.sync.down.b32	%r141|%p64, %r140, 16, 31, -1;
	mov.b32 	%f404, %r141;
	add.f32 	%f405, %f403, %f404;
	mov.b32 	%r142, %f405;
	shfl.sync.down.b32	%r143|%p65, %r142, 8, 31, -1;
	mov.b32 	%f406, %r143;
	add.f32 	%f407, %f405, %f406;
	mov.b32 	%r144, %f407;
	shfl.sync.down.b32	%r145|%p66, %r144, 4, 31, -1;
	mov.b32 	%f408, %r145;
	add.f32 	%f409, %f407, %f408;
	mov.b32 	%r146, %f409;
	shfl.sync.down.b32	%r147|%p67, %r146, 2, 31, -1;
	mov.b32 	%f410, %r147;
	add.f32 	%f411, %f409, %f410;
	mov.b32 	%r148, %f411;
	shfl.sync.down.b32	%r149|%p68, %r148, 1, 31, -1;
	mov.b32 	%f412, %r149;
	add.f32 	%f15, %f411, %f412;
	@%p63 bra 	$L__BB2_33;
	st.shared.f32 	[_ZZ17_lenet_fusion_newILi10000EEvPfPKfS2_S0_PiS3_iE3out+36], %f15;
	ld.shared.f32 	%f413, [_ZZ17_lenet_fusion_newILi10000EEvPfPKfS2_S0_PiS3_iE3out];
	max.f32 	%f414, %f413, 0fCE6E6B28;
	ld.shared.f32 	%f415, [_ZZ17_lenet_fusion_newILi10000EEvPfPKfS2_S0_PiS3_iE3out+4];
	setp.lt.f32 	%p69, %f414, %f415;
	selp.f32 	%f416, %f415, %f414, %p69;
	selp.u32 	%r150, 1, 0, %p69;
	ld.shared.f32 	%f417, [_ZZ17_lenet_fusion_newILi10000EEvPfPKfS2_S0_PiS3_iE3out+8];
	setp.lt.f32 	%p70, %f416, %f417;
	selp.f32 	%f418, %f417, %f416, %p70;
	selp.b32 	%r151, 2, %r150, %p70;
	ld.shared.f32 	%f419, [_ZZ17_lenet_fusion_newILi10000EEvPfPKfS2_S0_PiS3_iE3out+12];
	setp.lt.f32 	%p71, %f418, %f419;
	selp.f32 	%f420, %f419, %f418, %p71;
	selp.b32 	%r152, 3, %r151, %p71;
	ld.shared.f32 	%f421, [_ZZ17_lenet_fusion_newILi10000EEvPfPKfS2_S0_PiS3_iE3out+16];
	setp.lt.f32 	%p72, %f420, %f421;
	selp.f32 	%f422, %f421, %f420, %p72;
	selp.b32 	%r153, 4, %r152, %p72;
	ld.shared.f32 	%f423, [_ZZ17_lenet_fusion_newILi10000EEvPfPKfS2_S0_PiS3_iE3out+20];
	setp.lt.f32 	%p73, %f422, %f423;
	selp.f32 	%f424, %f423, %f422, %p73;
	selp.b32 	%r154, 5, %r153, %p73;
	ld.shared.f32 	%f425, [_ZZ17_lenet_fusion_newILi10000EEvPfPKfS2_S0_PiS3_iE3out+24];
	setp.lt.f32 	%p74, %f424, %f425;
	selp.f32 	%f426, %f425, %f424, %p74;
	selp.b32 	%r155, 6, %r154, %p74;
	ld.shared.f32 	%f427, [_ZZ17_lenet_fusion_newILi10000EEvPfPKfS2_S0_PiS3_iE3out+28];
	setp.lt.f32 	%p75, %f426, %f427;
	selp.f32 	%f428, %f427, %f426, %p75;
	selp.b32 	%r156, 7, %r155, %p75;
	ld.shared.f32 	%f429, [_ZZ17_lenet_fusion_newILi10000EEvPfPKfS2_S0_PiS3_iE3out+32];
	setp.lt.f32 	%p76, %f428, %f429;
	selp.f32 	%f430, %f429, %f428, %p76;
	selp.b32 	%r157, 8, %r156, %p76;
	setp.lt.f32 	%p77, %f430, %f15;
	selp.b32 	%r158, 9, %r157, %p77;
	setp.eq.s32 	%p78, %r158, %r2;
	selp.u32 	%r159, 1, 0, %p78;
	cvta.to.global.u64 	%rd54, %rd12;
	atom.global.add.u32 	%r160, [%rd54], %r159;
$L__BB2_33:
	ret;

}


// ===== COMPILED SASS (sm_100) =====

	.target	sm_100

	.elftype	@"ET_EXEC"


//--------------------- .note.nv.tkinfo           --------------------------
	.section	.note.nv.tkinfo,"",@"SHT_NOTE"
	.sectionflags	@"SHF_NOTE_NV_TKINFO"
	.tkinfo
        /*0018*/ 	.word	0x00000002
        /*0030*/ 	.string	""
        /*0030*/ 	.string	"ptxas"
        /*0030*/ 	.string	"Cuda compilation tools, release 13.0, V13.0.88"
        /*0030*/ 	.string	"Build cuda_13.0.r13.0/compiler.36424714_0"
        /*0030*/ 	.string	"-arch sm_100 -m 64 "



//--------------------- .note.nv.cuinfo           --------------------------
	.section	.note.nv.cuinfo,"",@"SHT_NOTE"
	.sectionflags	@"SHF_NOTE_NV_CUINFO"
        /*0018*/ 	.short	0x0002
        /*001a*/ 	.short	0x0064
        /*001c*/ 	.short	0x0082
	.zero		2


//--------------------- .nv.info                  --------------------------
	.section	.nv.info,"",@"SHT_CUDA_INFO"
	.align	4


	//----- nvinfo : EIATTR_REGCOUNT
	.align		4
        /*0000*/ 	.byte	0x04, 0x2f
        /*0002*/ 	.short	(.L_1 - .L_0)
	.align		4
.L_0:
        /*0004*/ 	.word	index@(_Z10add_arraysPiS_S_i)
        /*0008*/ 	.word	0x0000000c


	//----- nvinfo : EIATTR_FRAME_SIZE
	.align		4
.L_1:
        /*000c*/ 	.byte	0x04, 0x11
        /*000e*/ 	.short	(.L_3 - .L_2)
	.align		4
.L_2:
        /*0010*/ 	.word	index@(_Z10add_arraysPiS_S_i)
        /*0014*/ 	.word	0x00000000


	//----- nvinfo : EIATTR_REGCOUNT
	.align		4
.L_3:
        /*0018*/ 	.byte	0x04, 0x2f
        /*001a*/ 	.short	(.L_5 - .L_4)
	.align		4
.L_4:
        /*001c*/ 	.word	index@(_Z6reducePiS_S_i)
        /*0020*/ 	.word	0x0000000f


	//----- nvinfo : EIATTR_FRAME_SIZE
	.align		4
.L_5:
        /*0024*/ 	.byte	0x04, 0x11
        /*0026*/ 	.short	(.L_7 - .L_6)
	.align		4
.L_6:
        /*0028*/ 	.word	index@(_Z6reducePiS_S_i)
        /*002c*/ 	.word	0x00000000


	//----- nvinfo : EIATTR_REGCOUNT
	.align		4
.L_7:
        /*0030*/ 	.byte	0x04, 0x2f
        /*0032*/ 	.short	(.L_9 - .L_8)
	.align		4
.L_8:
        /*0034*/ 	.word	index@(_Z17_lenet_fusion_newILi10000EEvPfPKfS2_S0_PiS3_i)
        /*0038*/ 	.word	0x00000027


	//----- nvinfo : EIATTR_FRAME_SIZE
	.align		4
.L_9:
        /*003c*/ 	.byte	0x04, 0x11
        /*003e*/ 	.short	(.L_11 - .L_10)
	.align		4
.L_10:
        /*0040*/ 	.word	index@(_Z17_lenet_fusion_newILi10000EEvPfPKfS2_S0_PiS3_i)
        /*0044*/ 	.word	0x00000000


	//----- nvinfo : EIATTR_MIN_STACK_SIZE
	.align		4
.L_11:
        /*0048*/ 	.byte	0x04, 0x12
        /*004a*/ 	.short	(.L_13 - .L_12)
	.align		4
.L_12:
        /*004c*/ 	.word	index@(_Z17_lenet_fusion_newILi10000EEvPfPKfS2_S0_PiS3_i)
        /*0050*/ 	.word	0x00000000


	//----- nvinfo : EIATTR_MIN_STACK_SIZE
	.align		4
.L_13:
        /*0054*/ 	.byte	0x04, 0x12
        /*0056*/ 	.short	(.L_15 - .L_14)
	.align		4
.L_14:
        /*0058*/ 	.word	index@(_Z6reducePiS_S_i)
        /*005c*/ 	.word	0x00000000


	//----- nvinfo : EIATTR_MIN_STACK_SIZE
	.align		4
.L_15:
        /*0060*/ 	.byte	0x04, 0x12
        /*0062*/ 	.short	(.L_17 - .L_16)
	.align		4
.L_16:
        /*0064*/ 	.word	index@(_Z10add_arraysPiS_S_i)
        /*0068*/ 	.word	0x00000000
.L_17:


//--------------------- .nv.compat                --------------------------
	.section	.nv.compat,"",@"SHT_CUDA_COMPAT_INFO"
	.align	4
        /*0000*/ 	.byte	0x02, 0x09, 0x00, 0x00, 0x02, 0x02, 0x01, 0x00, 0x02, 0x05, 0x05, 0x00, 0x03, 0x07, 0x01, 0x01
        /*0010*/ 	.byte	0x02, 0x03, 0x00, 0x00, 0x02, 0x06, 0x01, 0x00, 0x04, 0x0b, 0x08, 0x00, 0x09, 0x00, 0x00, 0x00
        /*0020*/ 	.byte	0x00, 0x00, 0x00, 0x00


//--------------------- .nv.info._Z17_lenet_fusion_newILi10000EEvPfPKfS2_S0_PiS3_i --------------------------
	.section	.nv.info._Z17_lenet_fusion_newILi10000EEvPfPKfS2_S0_PiS3_i,"",@"SHT_CUDA_INFO"
	.sectionflags	@""
	.align	4


	//----- nvinfo : EIATTR_CUDA_API_VERSION
	.align		4
        /*0000*/ 	.byte	0x04, 0x37
        /*0002*/ 	.short	(.L_19 - .L_18)
.L_18:
        /*0004*/ 	.word	0x00000082


	//----- nvinfo : EIATTR_KPARAM_INFO
	.align		4
.L_19:
        /*0008*/ 	.byte	0x04, 0x17
        /*000a*/ 	.short	(.L_21 - .L_20)
.L_20:
        /*000c*/ 	.word	0x00000000
        /*0010*/ 	.short	0x0006
        /*0012*/ 	.short	0x0030
        /*0014*/ 	.byte	0x00, 0xf0, 0x11, 0x00


	//----- nvinfo : EIATTR_KPARAM_INFO
	.align		4
.L_21:
        /*0018*/ 	.byte	0x04, 0x17
        /*001a*/ 	.short	(.L_23 - .L_22)
.L_22:
        /*001c*/ 	.word	0x00000000
        /*0020*/ 	.short	0x0005
        /*0022*/ 	.short	0x0028
        /*0024*/ 	.byte	0x00, 0xf5, 0x21, 0x00


	//----- nvinfo : EIATTR_KPARAM_INFO
	.align		4
.L_23:
        /*0028*/ 	.byte	0x04, 0x17
        /*002a*/ 	.short	(.L_25 - .L_24)
.L_24:
        /*002c*/ 	.word	0x00000000
        /*0030*/ 	.short	0x0004
        /*0032*/ 	.short	0x0020
        /*0034*/ 	.byte	0x00, 0xf5, 0x21, 0x00


	//----- nvinfo : EIATTR_KPARAM_INFO
	.align		4
.L_25:
        /*0038*/ 	.byte	0x04, 0x17
        /*003a*/ 	.short	(.L_27 - .L_26)
.L_26:
        /*003c*/ 	.word	0x00000000
        /*0040*/ 	.short	0x0003
        /*0042*/ 	.short	0x0018
        /*0044*/ 	.byte	0x00, 0xf5, 0x21, 0x00


	//----- nvinfo : EIATTR_KPARAM_INFO
	.align		4
.L_27:
        /*0048*/ 	.byte	0x04, 0x17
        /*004a*/ 	.short	(.L_29 - .L_28)
.L_28:
        /*004c*/ 	.word	0x00000000
        /*0050*/ 	.short	0x0002
        /*0052*/ 	.short	0x0010
        /*0054*/ 	.byte	0x00, 0xf5, 0x21, 0x00


	//----- nvinfo : EIATTR_KPARAM_INFO
	.align		4
.L_29:
        /*0058*/ 	.byte	0x04, 0x17
        /*005a*/ 	.short	(.L_31 - .L_30)
.L_30:
        /*005c*/ 	.word	0x00000000
        /*0060*/ 	.short	0x0001
        /*0062*/ 	.short	0x0008
        /*0064*/ 	.byte	0x00, 0xf5, 0x21, 0x00


	//----- nvinfo : EIATTR_KPARAM_INFO
	.align		4
.L_31:
        /*0068*/ 	.byte	0x04, 0x17
        /*006a*/ 	.short	(.L_33 - .L_32)
.L_32:
        /*006c*/ 	.word	0x00000000
        /*0070*/ 	.short	0x0000
        /*0072*/ 	.short	0x0000
        /*0074*/ 	.byte	0x00, 0xf5, 0x21, 0x00


	//----- nvinfo : EIATTR_SPARSE_MMA_MASK
	.align		4
.L_33:
        /*0078*/ 	.byte	0x03, 0x50
        /*007a*/ 	.short	0x0000


	//----- nvinfo : EIATTR_MAXREG_COUNT
	.align		4
        /*007c*/ 	.byte	0x03, 0x1b
        /*007e*/ 	.short	0x00ff


	//----- nvinfo : EIATTR_NUM_BARRIERS
	.align		4
        /*0080*/ 	.byte	0x02, 0x4c
        /*0082*/ 	.byte	0x01
	.zero		1


	//----- nvinfo : EIATTR_MERCURY_ISA_VERSION
	.align		4
        /*0084*/ 	.byte	0x03, 0x5f
        /*0086*/ 	.short	0x0101


	//----- nvinfo : EIATTR_UNUSED_LOAD_BYTE_OFFSET
	.align		4
        /*0088*/ 	.byte	0x04, 0x44
        /*008a*/ 	.short	(.L_35 - .L_34)


	//   ....[0]....
.L_34:
        /*008c*/ 	.word	0x00000980
        /*0090*/ 	.word	0x0000fff0


	//   ....[1]....
        /*0094*/ 	.word	0x000009b0
        /*0098*/ 	.word	0x0000fff0


	//   ....[2]....
        /*009c*/ 	.word	0x00000a90
        /*00a0*/ 	.word	0x00000fff


	//   ....[3]....
        /*00a4*/ 	.word	0x00000ce0
        /*00a8*/ 	.word	0x0000fff0


	//   ....[4]....
        /*00ac*/ 	.word	0x00000d00
        /*00b0*/ 	.word	0x0000fff0


	//   ....[5]....
        /*00b4*/ 	.word	0x00000d80
        /*00b8*/ 	.word	0x0000fff0


	//   ....[6]....
        /*00bc*/ 	.word	0x00000ef0
        /*00c0*/ 	.word	0x00000fff


	//   ....[7]....
        /*00c4*/ 	.word	0x00000f20
        /*00c8*/ 	.word	0x00000fff


	//   ....[8]....
        /*00cc*/ 	.word	0x00001f50
        /*00d0*/ 	.word	0x00000fff


	//----- nvinfo : EIATTR_COOP_GROUP_MASK_REGIDS
	.align		4
.L_35:
        /*00d4*/ 	.byte	0x04, 0x29
        /*00d6*/ 	.short	(.L_37 - .L_36)


	//   ....[0]....
.L_36:
        /*00d8*/ 	.word	0xffffffff


	//   ....[1]....
        /*00dc*/ 	.word	0xffffffff


	//   ....[2]....
        /*00e0*/ 	.word	0xffffffff


	//   ....[3]....
        /*00e4*/ 	.word	0xffffffff


	//   ....[4]....
        /*00e8*/ 	.word	0xffffffff


	//   ....[5]....
        /*00ec*/ 	.word	0xffffffff


	//   ....[6]....
        /*00f0*/ 	.word	0xffffffff


	//   ....[7]....
        /*00f4*/ 	.word	0xffffffff


	//   ....[8]....
        /*00f8*/ 	.word	0xffffffff


	//   ....[9]....
        /*00fc*/ 	.word	0xffffffff


	//   ....[10]....
        /*0100*/ 	.word	0xffffffff


	//   ....[11]....
        /*0104*/ 	.word	0xffffffff


	//   ....[12]....
        /*0108*/ 	.word	0xffffffff


	//   ....[13]....
        /*010c*/ 	.word	0xffffffff


	//   ....[14]....
        /*0110*/ 	.word	0xffffffff


	//   ....[15]....
        /*0114*/ 	.word	0xffffffff


	//   ....[16]....
        /*0118*/ 	.word	0xffffffff


	//   ....[17]....
        /*011c*/ 	.word	0xffffffff


	//   ....[18]....
        /*0120*/ 	.word	0xffffffff


	//   ....[19]....
        /*0124*/ 	.word	0xffffffff


	//   ....[20]....
        /*0128*/ 	.word	0xffffffff


	//   ....[21]....
        /*012c*/ 	.word	0xffffffff


	//   ....[22]....
        /*0130*/ 	.word	0xffffffff


	//   ....[23]....
        /*0134*/ 	.word	0xffffffff


	//   ....[24]....
        /*0138*/ 	.word	0xffffffff


	//   ....[25]....
        /*013c*/ 	.word	0xffffffff


	//   ....[26]....
        /*0140*/ 	.word	0xffffffff


	//   ....[27]....
        /*0144*/ 	.word	0xffffffff


	//   ....[28]....
        /*0148*/ 	.word	0xffffffff


	//   ....[29]....
        /*014c*/ 	.word	0xffffffff


	//   ....[30]....
        /*0150*/ 	.word	0xffffffff


	//   ....[31]....
        /*0154*/ 	.word	0xffffffff


	//   ....[32]....
        /*0158*/ 	.word	0xffffffff


	//   ....[33]....
        /*015c*/ 	.word	0xffffffff


	//   ....[34]....
        /*0160*/ 	.word	0xffffffff


	//   ....[35]....
        /*0164*/ 	.word	0xffffffff


	//   ....[36]....
        /*0168*/ 	.word	0xffffffff


	//   ....[37]....
        /*016c*/ 	.word	0xffffffff


	//   ....[38]....
        /*0170*/ 	.word	0xffffffff


	//   ....[39]....
        /*0174*/ 	.word	0xffffffff


	//   ....[40]....
        /*0178*/ 	.word	0xffffffff


	//   ....[41]....
        /*017c*/ 	.word	0xffffffff


	//   ....[42]....
        /*0180*/ 	.word	0xffffffff


	//   ....[43]....
        /*0184*/ 	.word	0xffffffff


	//   ....[44]....
        /*0188*/ 	.word	0xffffffff


	//   ....[45]....
        /*018c*/ 	.word	0xffffffff


	//   ....[46]....
        /*0190*/ 	.word	0xffffffff


	//   ....[47]....
        /*0194*/ 	.word	0xffffffff


	//   ....[48]....
        /*0198*/ 	.word	0xffffffff


	//   ....[49]....
        /*019c*/ 	.word	0xffffffff


	//----- nvinfo : EIATTR_COOP_GROUP_INSTR_OFFSETS
	.align		4
.L_37:
        /*01a0*/ 	.byte	0x04, 0x28
        /*01a2*/ 	.short	(.L_39 - .L_38)


	//   ....[0]....
.L_38:
        /*01a4*/ 	.word	0x000014d0


	//   ....[1]....
        /*01a8*/ 	.word	0x000015b0


	//   ....[2]....
        /*01ac*/ 	.word	0x00001630


	//   ....[3]....
        /*01b0*/ 	.word	0x00001650


	//   ....[4]....
        /*01b4*/ 	.word	0x00001710


	//   ....[5]....
        /*01b8*/ 	.word	0x00001720


	//   ....[6]....
        /*01bc*/ 	.word	0x00001730


	//   ....[7]....
        /*01c0*/ 	.word	0x000017d0


	//   ....[8]....
        /*01c4*/ 	.word	0x000017f0


	//   ....[9]....
        /*01c8*/ 	.word	0x00001800


	//   ....[10]....
        /*01cc*/ 	.word	0x00001840


	//   ....[11]....
        /*01d0*/ 	.word	0x00001850


	//   ....[12]....
        /*01d4*/ 	.word	0x00001870


	//   ....[13]....
        /*01d8*/ 	.word	0x00001890


	//   ....[14]....
        /*01dc*/ 	.word	0x000018b0


	//   ....[15]....
        /*01e0*/ 	.word	0x000018d0


	//   ....[16]....
        /*01e4*/ 	.word	0x000018f0


	//   ....[17]....
        /*01e8*/ 	.word	0x00001960


	//   ....[18]....
        /*01ec*/ 	.word	0x00001980


	//   ....[19]....
        /*01f0*/ 	.word	0x000019a0


	//   ....[20]....
        /*01f4*/ 	.word	0x000019c0


	//   ....[21]....
        /*01f8*/ 	.word	0x000019e0


	//   ....[22]....
        /*01fc*/ 	.word	0x000019f0


	//   ....[23]....
        /*0200*/ 	.word	0x00001a00


	//   ....[24]....
        /*0204*/ 	.word	0x00001a30


	//   ....[25]....
        /*0208*/ 	.word	0x00001a50


	//   ....[26]....
        /*020c*/ 	.word	0x00001a70


	//   ....[27]....
        /*0210*/ 	.word	0x00001a90


	//   ....[28]....
        /*0214*/ 	.word	0x00001ab0


	//   ....[29]....
        /*0218*/ 	.word	0x00001ad0


	//   ....[30]....
        /*021c*/ 	.word	0x00001ae0


	//   ....[31]....
        /*0220*/ 	.word	0x00001af0


	//   ....[32]....
        /*0224*/ 	.word	0x00001b30


	//   ....[33]....
        /*0228*/ 	.word	0x00001b60


	//   ....[34]....
        /*022c*/ 	.word	0x00001b80


	//   ....[35]....
        /*0230*/ 	.word	0x00001ba0


	//   ....[36]....
        /*0234*/ 	.word	0x00001bc0


	//   ....[37]....
        /*0238*/ 	.word	0x00001bd0


	//   ....[38]....
        /*023c*/ 	.word	0x00001be0


	//   ....[39]....
        /*0240*/ 	.word	0x00001bf0


	//   ....[40]....
        /*0244*/ 	.word	0x00001c00


	//   ....[41]....
        /*0248*/ 	.word	0x00001ca0


	//   ....[42]....
        /*024c*/ 	.word	0x00001ce0


	//   ....[43]....
        /*0250*/ 	.word	0x00001d00


	//   ....[44]....
        /*0254*/ 	.word	0x00001d10


	//   ....[45]....
        /*0258*/ 	.word	0x00001d20


	//   ....[46]....
        /*025c*/ 	.word	0x00001d30


	//   ....[47]....
        /*0260*/ 	.word	0x00001d40


	//   ....[48]....
        /*0264*/ 	.word	0x00001d50


	//   ....[49]....
        /*0268*/ 	.word	0x00001eb0


	//----- nvinfo : EIATTR_VRC_CTA_INIT_COUNT
	.align		4
.L_39:
        /*026c*/ 	.byte	0x02, 0x4a
	.zero		1
	.zero		1


	//----- nvinfo : EIATTR_EXIT_INSTR_OFFSETS
	.align		4
        /*0270*/ 	.byte	0x04, 0x1c
        /*0272*/ 	.short	(.L_41 - .L_40)


	//   ....[0]....
.L_40:
        /*0274*/ 	.word	0x00001260


	//   ....[1]....
        /*0278*/ 	.word	0x00001ed0


	//   ....[2]....
        /*027c*/ 	.word	0x00002150


	//----- nvinfo : EIATTR_CRS_STACK_SIZE
	.align		4
.L_41:
        /*0280*/ 	.byte	0x04, 0x1e
        /*0282*/ 	.short	(.L_43 - .L_42)
.L_42:
        /*0284*/ 	.word	0x00000000


	//----- nvinfo : EIATTR_CBANK_PARAM_SIZE
	.align		4
.L_43:
        /*0288*/ 	.byte	0x03, 0x19
        /*028a*/ 	.short	0x0034


	//----- nvinfo : EIATTR_PARAM_CBANK
	.align		4
        /*028c*/ 	.byte	0x04, 0x0a
        /*028e*/ 	.short	(.L_45 - .L_44)
	.align		4
.L_44:
        /*0290*/ 	.word	index@(.nv.constant0._Z17_lenet_fusion_newILi10000EEvPfPKfS2_S0_PiS3_i)
        /*0294*/ 	.short	0x0380
        /*0296*/ 	.short	0x0034


	//----- nvinfo : EIATTR_SW_WAR
	.align		4
.L_45:
        /*0298*/ 	.byte	0x04, 0x36
        /*029a*/ 	.short	(.L_47 - .L_46)
.L_46:
        /*029c*/ 	.word	0x00000008
.L_47:


//--------------------- .nv.info._Z6reducePiS_S_i --------------------------
	.section	.nv.info._Z6reducePiS_S_i,"",@"SHT_CUDA_INFO"
	.sectionflags	@""
	.align	4


	//----- nvinfo : EIATTR_CUDA_API_VERSION
	.align		4
        /*0000*/ 	.byte	0x04, 0x37
        /*0002*/ 	.short	(.L_49 - .L_48)
.L_48:
        /*0004*/ 	.word	0x00000082


	//----- nvinfo : EIATTR_KPARAM_INFO
	.align		4
.L_49:
        /*0008*/ 	.byte	0x04, 0x17
        /*000a*/ 	.short	(.L_51 - .L_50)
.L_50:
        /*000c*/ 	.word	0x00000000
        /*0010*/ 	.short	0x0003
        /*0012*/ 	.short	0x0018
        /*0014*/ 	.byte	0x00, 0xf0, 0x11, 0x00


	//----- nvinfo : EIATTR_KPARAM_INFO
	.align		4
.L_51:
        /*0018*/ 	.byte	0x04, 0x17
        /*001a*/ 	.short	(.L_53 - .L_52)
.L_52:
        /*001c*/ 	.word	0x00000000
        /*0020*/ 	.short	0x0002
        /*0022*/ 	.short	0x0010
        /*0024*/ 	.byte	0x00, 0xf5, 0x21, 0x00


	//----- nvinfo : EIATTR_KPARAM_INFO
	.align		4
.L_53:
        /*0028*/ 	.byte	0x04, 0x17
        /*002a*/ 	.short	(.L_55 - .L_54)
.L_54:
        /*002c*/ 	.word	0x00000000
        /*0030*/ 	.short	0x0001
        /*0032*/ 	.short	0x0008
        /*0034*/ 	.byte	0x00, 0xf5, 0x21, 0x00


	//----- nvinfo : EIATTR_KPARAM_INFO
	.align		4
.L_55:
        /*0038*/ 	.byte	0x04, 0x17
        /*003a*/ 	.short	(.L_57 - .L_56)
.L_56:
        /*003c*/ 	.word	0x00000000
        /*0040*/ 	.short	0x0000
        /*0042*/ 	.short	0x0000
        /*0044*/ 	.byte	0x00, 0xf5, 0x21, 0x00


	//----- nvinfo : EIATTR_SPARSE_MMA_MASK
	.align		4
.L_57:
        /*0048*/ 	.byte	0x03, 0x50
        /*004a*/ 	.short	0x0000


	//----- nvinfo : EIATTR_MAXREG_COUNT
	.align		4
        /*004c*/ 	.byte	0x03, 0x1b
        /*004e*/ 	.short	0x00ff


	//----- nvinfo : EIATTR_NUM_BARRIERS
	.align		4
        /*0050*/ 	.byte	0x02, 0x4c
        /*0052*/ 	.byte	0x01
	.zero		1


	//----- nvinfo : EIATTR_MERCURY_ISA_VERSION
	.align		4
        /*0054*/ 	.byte	0x03, 0x5f
        /*0056*/ 	.short	0x0101


	//----- nvinfo : EIATTR_VRC_CTA_INIT_COUNT
	.align		4
        /*0058*/ 	.byte	0x02, 0x4a
	.zero		1
	.zero		1


	//----- nvinfo : EIATTR_EXIT_INSTR_OFFSETS
	.align		4
        /*005c*/ 	.byte	0x04, 0x1c
        /*005e*/ 	.short	(.L_59 - .L_58)


	//   ....[0]....
.L_58:
        /*0060*/ 	.word	0x00000330


	//   ....[1]....
        /*0064*/ 	.word	0x000004d0


	//   ....[2]....
        /*0068*/ 	.word	0x00000560


	//----- nvinfo : EIATTR_CBANK_PARAM_SIZE
	.align		4
.L_59:
        /*006c*/ 	.byte	0x03, 0x19
        /*006e*/ 	.short	0x001c


	//----- nvinfo : EIATTR_PARAM_CBANK
	.align		4
        /*0070*/ 	.byte	0x04, 0x0a
        /*0072*/ 	.short	(.L_61 - .L_60)
	.align		4
.L_60:
        /*0074*/ 	.word	index@(.nv.constant0._Z6reducePiS_S_i)
        /*0078*/ 	.short	0x0380
        /*007a*/ 	.short	0x001c


	//----- nvinfo : EIATTR_SW_WAR
	.align		4
.L_61:
        /*007c*/ 	.byte	0x04, 0x36
        /*007e*/ 	.short	(.L_63 - .L_62)
.L_62:
        /*0080*/ 	.word	0x00000008
.L_63:


//--------------------- .nv.info._Z10add_arraysPiS_S_i --------------------------
	.section	.nv.info._Z10add_arraysPiS_S_i,"",@"SHT_CUDA_INFO"
	.sectionflags	@""
	.align	4


	//----- nvinfo : EIATTR_CUDA_API_VERSION
	.align		4
        /*0000*/ 	.byte	0x04, 0x37
        /*0002*/ 	.short	(.L_65 - .L_64)
.L_64:
        /*0004*/ 	.word	0x00000082


	//----- nvinfo : EIATTR_KPARAM_INFO
	.align		4
.L_65:
        /*0008*/ 	.byte	0x04, 0x17
        /*000a*/ 	.short	(.L_67 - .L_66)
.L_66:
        /*000c*/ 	.word	0x00000000
        /*0010*/ 	.short	0x0003
        /*0012*/ 	.short	0x0018
        /*0014*/ 	.byte	0x00, 0xf0, 0x11, 0x00


	//----- nvinfo : EIATTR_KPARAM_INFO
	.align		4
.L_67:
        /*0018*/ 	.byte	0x04, 0x17
        /*001a*/ 	.short	(.L_69 - .L_68)
.L_68:
        /*001c*/ 	.word	0x00000000
        /*0020*/ 	.short	0x0002
        /*0022*/ 	.short	0x0010
        /*0024*/ 	.byte	0x00, 0xf5, 0x21, 0x00


	//----- nvinfo : EIATTR_KPARAM_INFO
	.align		4
.L_69:
        /*0028*/ 	.byte	0x04, 0x17
        /*002a*/ 	.short	(.L_71 - .L_70)
.L_70:
        /*002c*/ 	.word	0x00000000
        /*0030*/ 	.short	0x0001
        /*0032*/ 	.short	0x0008
        /*0034*/ 	.byte	0x00, 0xf5, 0x21, 0x00


	//----- nvinfo : EIATTR_KPARAM_INFO
	.align		4
.L_71:
        /*0038*/ 	.byte	0x04, 0x17
        /*003a*/ 	.short	(.L_73 - .L_72)
.L_72:
        /*003c*/ 	.word	0x00000000
        /*0040*/ 	.short	0x0000
        /*0042*/ 	.short	0x0000
        /*0044*/ 	.byte	0x00, 0xf5, 0x21, 0x00


	//----- nvinfo : EIATTR_SPARSE_MMA_MASK
	.align		4
.L_73:
        /*0048*/ 	.byte	0x03, 0x50
        /*004a*/ 	.short	0x0000


	//----- nvinfo : EIATTR_MAXREG_COUNT
	.align		4
        /*004c*/ 	.byte	0x03, 0x1b
        /*004e*/ 	.short	0x00ff


	//----- nvinfo : EIATTR_MERCURY_ISA_VERSION
	.align		4
        /*0050*/ 	.byte	0x03, 0x5f
        /*0052*/ 	.short	0x0101


	//----- nvinfo : EIATTR_VRC_CTA_INIT_COUNT
	.align		4
        /*0054*/ 	.byte	0x02, 0x4a
	.zero		1
	.zero		1


	//----- nvinfo : EIATTR_EXIT_INSTR_OFFSETS
	.align		4
        /*0058*/ 	.byte	0x04, 0x1c
        /*005a*/ 	.short	(.L_75 - .L_74)


	//   ....[0]....
.L_74:
        /*005c*/ 	.word	0x00000070


	//   ....[1]....
        /*0060*/ 	.word	0x00000130


	//----- nvinfo : EIATTR_CBANK_PARAM_SIZE
	.align		4
.L_75:
        /*0064*/ 	.byte	0x03, 0x19
        /*0066*/ 	.short	0x001c


	//----- nvinfo : EIATTR_PARAM_CBANK
	.align		4
        /*0068*/ 	.byte	0x04, 0x0a
        /*006a*/ 	.short	(.L_77 - .L_76)
	.align		4
.L_76:
        /*006c*/ 	.word	index@(.nv.constant0._Z10add_arraysPiS_S_i)
        /*0070*/ 	.short	0x0380
        /*0072*/ 	.short	0x001c


	//----- nvinfo : EIATTR_SW_WAR
	.align		4
.L_77:
        /*0074*/ 	.byte	0x04, 0x36
        /*0076*/ 	.short	(.L_79 - .L_78)
.L_78:
        /*0078*/ 	.word	0x00000008
.L_79:


//--------------------- .nv.callgraph             --------------------------
	.section	.nv.callgraph,"",@"SHT_CUDA_CALLGRAPH"
	.align	4
	.sectionentsize	8
	.align		4
        /*0000*/ 	.word	0x00000000
	.align		4
        /*0004*/ 	.word	0xffffffff
	.align		4
        /*0008*/ 	.word	0x00000000
	.align		4
        /*000c*/ 	.word	0xfffffffe
	.align		4
        /*0010*/ 	.word	0x00000000
	.align		4
        /*0014*/ 	.word	0xfffffffd
	.align		4
        /*0018*/ 	.word	0x00000000
	.align		4
        /*001c*/ 	.word	0xfffffffc


//--------------------- .text._Z17_lenet_fusion_newILi10000EEvPfPKfS2_S0_PiS3_i --------------------------
	.section	.text._Z17_lenet_fusion_newILi10000EEvPfPKfS2_S0_PiS3_i,"ax",@progbits
	.align	128
        .global         _Z17_lenet_fusion_newILi10000EEvPfPKfS2_S0_PiS3_i
        .type           _Z17_lenet_fusion_newILi10000EEvPfPKfS2_S0_PiS3_i,@function
        .size           _Z17_lenet_fusion_newILi10000EEvPfPKfS2_S0_PiS3_i,(.L_x_11 - _Z17_lenet_fusion_newILi10000EEvPfPKfS2_S0_PiS3_i)
        .other          _Z17_lenet_fusion_newILi10000EEvPfPKfS2_S0_PiS3_i,@"STO_CUDA_ENTRY STV_DEFAULT"
_Z17_lenet_fusion_newILi10000EEvPfPKfS2_S0_PiS3_i:
.text._Z17_lenet_fusion_newILi10000EEvPfPKfS2_S0_PiS3_i:
[----:B------:R-:W-:Y:S08]  /*0000*/  LDC R1, c[0x0][0x37c] ;  /* 0x0000df00ff017b82 */ /* 0x000ff00000000800 */
[----:B------:R-:W0:Y:S01]  /*0010*/  LDC R3, c[0x0][0x360] ;  /* 0x0000d800ff037b82 */ /* 0x000e220000000800 */
[----:B------:R-:W1:Y:S01]  /*0020*/  S2R R6, SR_TID.X ;  /* 0x0000000000067919 */ /* 0x000e620000002100 */
[----:B------:R-:W2:Y:S01]  /*0030*/  LDCU.64 UR8, c[0x0][0x358] ;  /* 0x00006b00ff0877ac */ /* 0x000ea20008000a00 */
[----:B------:R-:W3:Y:S05]  /*0040*/  S2R R2, SR_CTAID.X ;  /* 0x0000000000027919 */ /* 0x000eea0000002500 */
[----:B------:R-:W3:Y:S01]  /*0050*/  LDC.64 R4, c[0x0][0x3a0] ;  /* 0x0000e800ff047b82 */ /* 0x000ee20000000a00 */
[----:B------:R-:W4:Y:S01]  /*0060*/  S2R R8, SR_CgaCtaId ;  /* 0x0000000000087919 */ /* 0x000f220000008800 */
[----:B------:R-:W-:Y:S01]  /*0070*/  MOV R7, 0x400 ;  /* 0x0000040000077802 */ /* 0x000fe20000000f00 */
[----:B------:R-:W0:Y:S05]  /*0080*/  LDCU.64 UR10, c[0x0][0x390] ;  /* 0x00007200ff0a77ac */ /* 0x000e2a0008000a00 */
[----:B------:R-:W4:Y:S01]  /*0090*/  LDC.64 R28, c[0x0][0x388] ;  /* 0x0000e200ff1c7b82 */ /* 0x000f220000000a00 */
[----:B0-----:R-:W-:-:S13]  /*00a0*/  ISETP.NE.AND P0, PT, R3, 0x20, PT ;  /* 0x000000200300780c */ /* 0x001fda0003f05270 */
[----:B-1----:R-:W-:Y:S01]  /*00b0*/  @!P0 LOP3.LUT R3, R6, 0xffff, RZ, 0xc0, !PT ;  /* 0x0000ffff06038812 */ /* 0x002fe200078ec0ff */
[----:B---3--:R-:W-:-:S04]  /*00c0*/  IMAD.WIDE.U32 R4, R2, 0x4, R4 ;  /* 0x0000000402047825 */ /* 0x008fc800078e0004 */
[----:B------:R-:W-:Y:S01]  /*00d0*/  @!P0 IMAD R3, R3, 0x2aab, RZ ;  /* 0x00002aab03038824 */ /* 0x000fe200078e02ff */
[----:B------:R-:W-:Y:S01]  /*00e0*/  SHF.R.U32.HI R31, RZ, 0x3, R6 ;  /* 0x00000003ff1f7819 */ /* 0x000fe20000011606 */
[----:B--2---:R0:W5:Y:S01]  /*00f0*/  LDG.E R0, desc[UR8][R4.64] ;  /* 0x0000000804007981 */ /* 0x004162000c1e1900 */
[----:B------:R-:W-:Y:S02]  /*0100*/  BSSY.RECONVERGENT B0, `(.L_x_0) ;  /* 0x0000076000007945 */ /* 0x000fe40003800200 */
[----:B------:R-:W-:-:S04]  /*0110*/  @!P0 SHF.R.U32.HI R31, RZ, 0x10, R3 ;  /* 0x00000010ff1f8819 */ /* 0x000fc80000011603 */
[----:B------:R-:W-:Y:S02]  /*0120*/  @!P0 PRMT R3, R31, 0x9910, RZ ;  /* 0x000099101f038816 */ /* 0x000fe400000000ff */
[----:B0-----:R-:W-:-:S03]  /*0130*/  IADD3 R4, PT, PT, R7, 0xd24, RZ ;  /* 0x00000d2407047810 */ /* 0x001fc60007ffe0ff */
[----:B------:R-:W-:Y:S01]  /*0140*/  @!P0 IMAD R3, R3, 0x6, RZ ;  /* 0x0000000603038824 */ /* 0x000fe200078e02ff */
[----:B------:R-:W-:Y:S02]  /*0150*/  IADD3 R5, PT, PT, R7, 0x9c4, RZ ;  /* 0x000009c407057810 */ /* 0x000fe40007ffe0ff */
[C---:B----4-:R-:W-:Y:S02]  /*0160*/  LEA R4, R8.reuse, R4, 0x18 ;  /* 0x0000000408047211 */ /* 0x050fe400078ec0ff */
[----:B------:R-:W-:Y:S02]  /*0170*/  @!P0 IADD3 R3, PT, PT, RZ, -R3, RZ ;  /* 0x80000003ff038210 */ /* 0x000fe40007ffe0ff */
[C---:B------:R-:W-:Y:S01]  /*0180*/  LEA R7, R8.reuse, R7, 0x18 ;  /* 0x0000000708077211 */ /* 0x040fe200078ec0ff */
[----:B------:R-:W-:Y:S01]  /*0190*/  IMAD R27, R31, 0x14, R4 ;  /* 0x000000141f1b7824 */ /* 0x000fe200078e0204 */
[----:B------:R-:W-:Y:S02]  /*01a0*/  @!P0 PRMT R3, R3, 0x7710, RZ ;  /* 0x0000771003038816 */ /* 0x000fe400000000ff */
[----:B------:R-:W-:-:S02]  /*01b0*/  LEA R5, R8, R5, 0x18 ;  /* 0x0000000508057211 */ /* 0x000fc400078ec0ff */
[----:B------:R-:W-:Y:S02]  /*01c0*/  @!P0 IADD3 R3, PT, PT, R3, R6, RZ ;  /* 0x0000000603038210 */ /* 0x000fe40007ffe0ff */
[----:B------:R-:W-:Y:S02]  /*01d0*/  LOP3.LUT R6, R6, 0x7, RZ, 0xc0, !PT ;  /* 0x0000000706067812 */ /* 0x000fe400078ec0ff */
[----:B------:R-:W-:-:S04]  /*01e0*/  @!P0 LOP3.LUT R6, R3, 0xffff, RZ, 0xc0, !PT ;  /* 0x0000ffff03068812 */ /* 0x000fc800078ec0ff */
[C---:B------:R-:W-:Y:S01]  /*01f0*/  VIMNMX.U32 R9, PT, PT, R6.reuse, R31, !PT ;  /* 0x0000001f06097248 */ /* 0x040fe20007fe0000 */
[----:B------:R-:W-:Y:S01]  /*0200*/  IMAD R3, R31, 0x5, R6 ;  /* 0x000000051f037824 */ /* 0x000fe200078e0206 */
[C---:B------:R-:W-:Y:S02]  /*0210*/  LEA R27, R6.reuse, R27, 0x2 ;  /* 0x0000001b061b7211 */ /* 0x040fe400078e10ff */
[----:B------:R-:W-:Y:S01]  /*0220*/  ISETP.GT.U32.AND P1, PT, R9, 0x4, PT ;  /* 0x000000040900780c */ /* 0x000fe20003f24070 */
[----:B------:R-:W-:Y:S01]  /*0230*/  IMAD.WIDE.U32 R28, R3, 0x4, R28 ;  /* 0x00000004031c7825 */ /* 0x000fe200078e001c */
[----:B------:R-:W-:Y:S02]  /*0240*/  ISETP.GE.U32.AND P0, PT, R9, 0x5, PT ;  /* 0x000000050900780c */ /* 0x000fe40003f06070 */
[C---:B------:R-:W-:Y:S02]  /*0250*/  LEA R26, R6.reuse, R7, 0x4 ;  /* 0x00000007061a7211 */ /* 0x040fe400078e20ff */
[----:B------:R-:W-:-:S07]  /*0260*/  LEA R30, R6, R5, 0x2 ;  /* 0x00000005061e7211 */ /* 0x000fce00078e10ff */
[----:B------:R-:W-:Y:S05]  /*0270*/  @P1 BRA `(.L_x_1) ;  /* 0x0000000400781947 */ /* 0x000fea0003800000 */
[----:B------:R-:W0:Y:S01]  /*0280*/  LDC.64 R22, c[0x0][0x380] ;  /* 0x0000e000ff167b82 */ /* 0x000e220000000a00 */
[----:B------:R-:W-:Y:S01]  /*0290*/  IMAD R2, R2, 0x310, RZ ;  /* 0x0000031002027824 */ /* 0x000fe200078e02ff */
[----:B------:R-:W-:Y:S01]  /*02a0*/  LEA R3, R6, R6, 0x2 ;  /* 0x0000000606037211 */ /* 0x000fe200078e10ff */
[----:B------:R-:W1:Y:S02]  /*02b0*/  LDCU.64 UR4, c[0x0][0x380] ;  /* 0x00007000ff0477ac */ /* 0x000e640008000a00 */
[----:B------:R-:W-:-:S05]  /*02c0*/  IMAD R13, R31, 0x8c, R2 ;  /* 0x0000008c1f0d7824 */ /* 0x000fca00078e0202 */
[----:B------:R-:W-:-:S04]  /*02d0*/  IADD3 R7, PT, PT, R3, R13, RZ ;  /* 0x0000000d03077210 */ /* 0x000fc80007ffe0ff */
[C---:B------:R-:W-:Y:S02]  /*02e0*/  IADD3 R11, PT, PT, R7.reuse, 0x38, RZ ;  /* 0x00000038070b7810 */ /* 0x040fe40007ffe0ff */
[C---:B------:R-:W-:Y:S02]  /*02f0*/  IADD3 R9, PT, PT, R7.reuse, 0x1c, RZ ;  /* 0x0000001c07097810 */ /* 0x040fe40007ffe0ff */
[C---:B------:R-:W-:Y:S01]  /*0300*/  IADD3 R21, PT, PT, R7.reuse, 0x54, RZ ;  /* 0x0000005407157810 */ /* 0x040fe20007ffe0ff */
[C---:B0-----:R-:W-:Y:S01]  /*0310*/  IMAD.WIDE.U32 R4, R7.reuse, 0x4, R22 ;  /* 0x0000000407047825 */ /* 0x041fe200078e0016 */
[----:B------:R-:W-:-:S03]  /*0320*/  IADD3 R7, PT, PT, R7, 0x70, RZ ;  /* 0x0000007007077810 */ /* 0x000fc60007ffe0ff */
[--C-:B------:R-:W-:Y:S01]  /*0330*/  IMAD.WIDE.U32 R10, R11, 0x4, R22.reuse ;  /* 0x000000040b0a7825 */ /* 0x100fe200078e0016 */
[----:B------:R0:W2:Y:S03]  /*0340*/  LDG.E R17, desc[UR8][R4.64] ;  /* 0x0000000804117981 */ /* 0x0000a6000c1e1900 */
[--C-:B------:R-:W-:Y:S01]  /*0350*/  IMAD.WIDE.U32 R8, R9, 0x4, R22.reuse ;  /* 0x0000000409087825 */ /* 0x100fe200078e0016 */
[----:B------:R-:W3:Y:S03]  /*0360*/  LDG.E R2, desc[UR8][R10.64] ;  /* 0x000000080a027981 */ /* 0x000ee6000c1e1900 */
[--C-:B------:R-:W-:Y:S01]  /*0370*/  IMAD.WIDE.U32 R20, R21, 0x4, R22.reuse ;  /* 0x0000000415147825 */ /* 0x100fe200078e0016 */
[----:B------:R4:W3:Y:S03]  /*0380*/  LDG.E R15, desc[UR8][R8.64] ;  /* 0x00000008080f7981 */ /* 0x0008e6000c1e1900 */
[----:B------:R-:W-:-:S02]  /*0390*/  IMAD.WIDE.U32 R22, R7, 0x4, R22 ;  /* 0x0000000407167825 */ /* 0x000fc400078e0016 */
[----:B------:R1:W3:Y:S04]  /*03a0*/  LDG.E R20, desc[UR8][R20.64] ;  /* 0x0000000814147981 */ /* 0x0002e8000c1e1900 */
[----:B------:R-:W3:Y:S01]  /*03b0*/  LDG.E R22, desc[UR8][R22.64] ;  /* 0x0000000816167981 */ /* 0x000ee2000c1e1900 */
[----:B0-----:R-:W0:Y:S01]  /*03c0*/  S2R R5, SR_CgaCtaId ;  /* 0x0000000000057919 */ /* 0x001e220000008800 */
[----:B------:R-:W-:Y:S02]  /*03d0*/  IADD3 R12, P1, PT, R3, R13, RZ ;  /* 0x0000000d030c7210 */ /* 0x000fe40007f3e0ff */
[----:B----4-:R-:W-:Y:S02]  /*03e0*/  IADD3 R8, PT, PT, R13, 0x1c, RZ ;  /* 0x0000001c0d087810 */ /* 0x010fe40007ffe0ff */
[----:B------:R-:W-:-:S02]  /*03f0*/  IADD3.X R19, PT, PT, RZ, RZ, RZ, P1, !PT ;  /* 0x000000ffff137210 */ /* 0x000fc40000ffe4ff */
[C---:B-1----:R-:W-:Y:S02]  /*0400*/  LEA R34, P1, R12.reuse, UR4, 0x2 ;  /* 0x000000040c227c11 */ /* 0x042fe4000f8210ff */
[----:B------:R-:W-:Y:S02]  /*0410*/  MOV R4, 0x400 ;  /* 0x0000040000047802 */ /* 0x000fe40000000f00 */
[----:B------:R-:W-:Y:S02]  /*0420*/  LEA.HI.X R35, R12, UR5, R19, 0x2, P1 ;  /* 0x000000050c237c11 */ /* 0x000fe400088f1413 */
[----:B------:R-:W-:Y:S02]  /*0430*/  IADD3 R7, P1, PT, R3, R8, RZ ;  /* 0x0000000803077210 */ /* 0x000fe40007f3e0ff */
[----:B------:R-:W-:Y:S01]  /*0440*/  IADD3 R21, PT, PT, R13, 0x54, RZ ;  /* 0x000000540d157810 */ /* 0x000fe20007ffe0ff */
[----:B------:R-:W4:Y:S01]  /*0450*/  LDG.E R24, desc[UR8][R34.64+0x4] ;  /* 0x0000040822187981 */ /* 0x000f22000c1e1900 */
[----:B------:R-:W-:-:S03]  /*0460*/  IADD3.X R10, PT, PT, RZ, RZ, RZ, P1, !PT ;  /* 0x000000ffff0a7210 */ /* 0x000fc60000ffe4ff */
[----:B------:R-:W4:Y:S04]  /*0470*/  LDG.E R14, desc[UR8][R34.64+0x8] ;  /* 0x00000808220e7981 */ /* 0x000f28000c1e1900 */
[----:B------:R-:W4:Y:S01]  /*0480*/  LDG.E R16, desc[UR8][R34.64+0xc] ;  /* 0x00000c0822107981 */ /* 0x000f22000c1e1900 */
[----:B0-----:R-:W-:Y:S02]  /*0490*/  LEA R8, R5, R4, 0x18 ;  /* 0x0000000405087211 */ /* 0x001fe400078ec0ff */
[----:B------:R-:W-:-:S04]  /*04a0*/  LEA R4, P1, R7, UR4, 0x2 ;  /* 0x0000000407047c11 */ /* 0x000fc8000f8210ff */
[----:B------:R-:W-:Y:S02]  /*04b0*/  LEA.HI.X R5, R7, UR5, R10, 0x2, P1 ;  /* 0x0000000507057c11 */ /* 0x000fe400088f140a */
[----:B------:R-:W-:Y:S01]  /*04c0*/  IADD3 R10, PT, PT, R13, 0x38, RZ ;  /* 0x000000380d0a7810 */ /* 0x000fe20007ffe0ff */
[----:B------:R-:W-:Y:S02]  /*04d0*/  IMAD R9, R31, 0x1f4, R8 ;  /* 0x000001f41f097824 */ /* 0x000fe400078e0208 */
[----:B------:R-:W4:Y:S01]  /*04e0*/  LDG.E R12, desc[UR8][R4.64+0x8] ;  /* 0x00000808040c7981 */ /* 0x000f22000c1e1900 */
[----:B------:R-:W-:Y:S01]  /*04f0*/  IADD3 R7, P1, PT, R3, R10, RZ ;  /* 0x0000000a03077210 */ /* 0x000fe20007f3e0ff */
[----:B------:R-:W-:Y:S02]  /*0500*/  IMAD R9, R6, 0x14, R9 ;  /* 0x0000001406097824 */ /* 0x000fe400078e0209 */
[----:B------:R-:W4:Y:S01]  /*0510*/  LDG.E R10, desc[UR8][R4.64+0x4] ;  /* 0x00000408040a7981 */ /* 0x000f22000c1e1900 */
[----:B------:R-:W-:-:S02]  /*0520*/  IADD3.X R36, PT, PT, RZ, RZ, RZ, P1, !PT ;  /* 0x000000ffff247210 */ /* 0x000fc40000ffe4ff */
[C---:B------:R-:W-:Y:S01]  /*0530*/  LEA R6, P1, R7.reuse, UR4, 0x2 ;  /* 0x0000000407067c11 */ /* 0x040fe2000f8210ff */
[----:B------:R-:W4:Y:S03]  /*0540*/  LDG.E R18, desc[UR8][R4.64+0xc] ;  /* 0x00000c0804127981 */ /* 0x000f26000c1e1900 */
[----:B------:R-:W-:Y:S01]  /*0550*/  LEA.HI.X R7, R7, UR5, R36, 0x2, P1 ;  /* 0x0000000507077c11 */ /* 0x000fe200088f1424 */
[----:B------:R0:W4:Y:S04]  /*0560*/  LDG.E R32, desc[UR8][R4.64+0x10] ;  /* 0x0000100804207981 */ /* 0x000128000c1e1900 */
[----:B------:R-:W4:Y:S04]  /*0570*/  LDG.E R8, desc[UR8][R34.64+0x10] ;  /* 0x0000100822087981 */ /* 0x000f28000c1e1900 */
[----:B------:R-:W4:Y:S01]  /*0580*/  LDG.E R36, desc[UR8][R6.64+0x8] ;  /* 0x0000080806247981 */ /* 0x000f22000c1e1900 */
[----:B0-----:R-:W-:-:S02]  /*0590*/  IADD3 R4, PT, PT, R13, 0x70, RZ ;  /* 0x000000700d047810 */ /* 0x001fc40007ffe0ff */
[C---:B------:R-:W-:Y:S01]  /*05a0*/  IADD3 R5, P1, PT, R3.reuse, R21, RZ ;  /* 0x0000001503057210 */ /* 0x040fe20007f3e0ff */
[----:B------:R-:W4:Y:S01]  /*05b0*/  LDG.E R11, desc[UR8][R6.64+0xc] ;  /* 0x00000c08060b7981 */ /* 0x000f22000c1e1900 */
[----:B------:R-:W-:Y:S02]  /*05c0*/  IADD3 R3, P2, PT, R3, R4, RZ ;  /* 0x0000000403037210 */ /* 0x000fe40007f5e0ff */
[----:B------:R-:W-:Y:S01]  /*05d0*/  IADD3.X R13, PT, PT, RZ, RZ, RZ, P1, !PT ;  /* 0x000000ffff0d7210 */ /* 0x000fe20000ffe4ff */
[----:B------:R-:W4:Y:S01]  /*05e0*/  LDG.E R34, desc[UR8][R6.64+0x4] ;  /* 0x0000040806227981 */ /* 0x000f22000c1e1900 */
[----:B------:R-:W-:-:S03]  /*05f0*/  LEA R4, P1, R5, UR4, 0x2 ;  /* 0x0000000405047c11 */ /* 0x000fc6000f8210ff */
[----:B------:R-:W4:Y:S01]  /*0600*/  LDG.E R19, desc[UR8][R6.64+0x10] ;  /* 0x0000100806137981 */ /* 0x000f22000c1e1900 */
[----:B------:R-:W-:-:S05]  /*0610*/  LEA.HI.X R5, R5, UR5, R13, 0x2, P1 ;  /* 0x0000000505057c11 */ /* 0x000fca00088f140d */
[----:B------:R-:W4:Y:S04]  /*0620*/  LDG.E R13, desc[UR8][R4.64+0x4] ;  /* 0x00000408040d7981 */ /* 0x000f28000c1e1900 */
[----:B------:R-:W4:Y:S04]  /*0630*/  LDG.E R7, desc[UR8][R4.64+0x8] ;  /* 0x0000080804077981 */ /* 0x000f28000c1e1900 */
[----:B------:R-:W4:Y:S04]  /*0640*/  LDG.E R6, desc[UR8][R4.64+0xc] ;  /* 0x00000c0804067981 */ /* 0x000f28000c1e1900 */
[----:B--2---:R0:W-:Y:S04]  /*0650*/  STS [R9], R17 ;  /* 0x0000001109007388 */ /* 0x0041e80000000800 */
[----:B---3--:R1:W-:Y:S01]  /*0660*/  STS [R9+0xc8], R2 ;  /* 0x0000c80209007388 */ /* 0x0083e20000000800 */
[----:B0-----:R-:W-:-:S02]  /*0670*/  IADD3.X R17, PT, PT, RZ, RZ, RZ, P2, !PT ;  /* 0x000000ffff117210 */ /* 0x001fc400017fe4ff */
[----:B-1----:R-:W-:-:S04]  /*0680*/  LEA R2, P1, R3, UR4, 0x2 ;  /* 0x0000000403027c11 */ /* 0x002fc8000f8210ff */
[----:B------:R-:W-:Y:S01]  /*0690*/  LEA.HI.X R3, R3, UR5, R17, 0x2, P1 ;  /* 0x0000000503037c11 */ /* 0x000fe200088f1411 */
[----:B------:R0:W-:Y:S04]  /*06a0*/  STS [R9+0x64], R15 ;  /* 0x0000640f09007388 */ /* 0x0001e80000000800 */
[----:B------:R1:W-:Y:S04]  /*06b0*/  STS [R9+0x12c], R20 ;  /* 0x00012c1409007388 */ /* 0x0003e80000000800 */
[----:B------:R2:W-:Y:S04]  /*06c0*/  STS [R9+0x190], R22 ;  /* 0x0001901609007388 */ /* 0x0005e80000000800 */
[----:B0-----:R-:W3:Y:S04]  /*06d0*/  LDG.E R15, desc[UR8][R4.64+0x10] ;  /* 0x00001008040f7981 */ /* 0x001ee8000c1e1900 */
[----:B-1----:R-:W3:Y:S04]  /*06e0*/  LDG.E R20, desc[UR8][R2.64+0x4] ;  /* 0x0000040802147981 */ /* 0x002ee8000c1e1900 */
[----:B--2---:R-:W2:Y:S04]  /*06f0*/  LDG.E R22, desc[UR8][R2.64+0x8] ;  /* 0x0000080802167981 */ /* 0x004ea8000c1e1900 */
[----:B------:R-:W2:Y:S04]  /*0700*/  LDG.E R17, desc[UR8][R2.64+0xc] ;  /* 0x00000c0802117981 */ /* 0x000ea8000c1e1900 */
[----:B------:R-:W2:Y:S04]  /*0710*/  LDG.E R21, desc[UR8][R2.64+0x10] ;  /* 0x0000100802157981 */ /* 0x000ea8000c1e1900 */
[----:B----4-:R0:W-:Y:S04]  /*0720*/  STS [R9+0x4], R24 ;  /* 0x0000041809007388 */ /* 0x0101e80000000800 */
[----:B------:R0:W-:Y:S04]  /*0730*/  STS [R9+0x8], R14 ;  /* 0x0000080e09007388 */ /* 0x0001e80000000800 */
        /* <DEDUP_REMOVED lines=13> */
[----:B---3--:R0:W-:Y:S04]  /*0810*/  STS [R9+0x13c], R15 ;  /* 0x00013c0f09007388 */ /* 0x0081e80000000800 */
[----:B------:R0:W-:Y:S04]  /*0820*/  STS [R9+0x194], R20 ;  /* 0x0001941409007388 */ /* 0x0001e80000000800 */
[----:B--2---:R0:W-:Y:S04]  /*0830*/  STS [R9+0x198], R22 ;  /* 0x0001981609007388 */ /* 0x0041e80000000800 */
[----:B------:R0:W-:Y:S04]  /*0840*/  STS [R9+0x19c], R17 ;  /* 0x00019c1109007388 */ /* 0x0001e80000000800 */
[----:B------:R0:W-:Y:S02]  /*0850*/  STS [R9+0x1a0], R21 ;  /* 0x0001a01509007388 */ /* 0x0001e40000000800 */
.L_x_1:
[----:B------:R-:W-:Y:S05]  /*0860*/  BSYNC.RECONVERGENT B0 ;  /* 0x0000000000007941 */ /* 0x000fea0003800200 */
.L_x_0:
[----:B------:R-:W-:Y:S01]  /*0870*/  IMAD R25, R31, 0x190, R26 ;  /* 0x000001901f197824 */ /* 0x000fe200078e021a */
[----:B------:R-:W-:-:S06]  /*0880*/  UMOV UR6, 0x60 ;  /* 0x0000006000067882 */ /* 0x000fcc0000000000 */
.L_x_5:
[----:B0-2---:R-:W2:Y:S01]  /*0890*/  @!P0 LDG.E.CONSTANT R4, desc[UR8][R28.64] ;  /* 0x000000081c048981 */ /* 0x005ea2000c1e9900 */
[----:B------:R-:W-:Y:S02]  /*08a0*/  MOV R2, UR10 ;  /* 0x0000000a00027c02 */ /* 0x000fe40008000f00 */
[----:B------:R-:W-:-:S05]  /*08b0*/  MOV R3, UR11 ;  /* 0x0000000b00037c02 */ /* 0x000fca0008000f00 */
[----:B0----5:R0:W5:Y:S01]  /*08c0*/  LDG.E.CONSTANT R24, desc[UR8][R2.64] ;  /* 0x0000000802187981 */ /* 0x021162000c1e9900 */
[----:B------:R-:W-:Y:S01]  /*08d0*/  ISETP.GT.U32.AND P1, PT, R31, 0x3, PT ;  /* 0x000000031f00780c */ /* 0x000fe20003f24070 */
[----:B------:R-:W-:Y:S01]  /*08e0*/  UIADD3 UR6, UPT, UPT, UR6, 0x90, URZ ;  /* 0x0000009006067890 */ /* 0x000fe2000fffe0ff */
[----:B------:R-:W-:Y:S03]  /*08f0*/  BSSY.RECONVERGENT B0, `(.L_x_2) ;  /* 0x000008d000007945 */ /* 0x000fe60003800200 */
[----:B------:R-:W-:Y:S01]  /*0900*/  UISETP.NE.AND UP1, UPT, UR6, 0x210, UPT ;  /* 0x000002100600788c */ /* 0x000fe2000bf25270 */
[----:B--2---:R0:W-:Y:S01]  /*0910*/  @!P0 STS [R27], R4 ;  /* 0x000000041b008388 */ /* 0x0041e20000000800 */
[----:B------:R-:W-:Y:S06]  /*0920*/  BAR.SYNC.DEFER_BLOCKING 0x0 ;  /* 0x0000000000007b1d */ /* 0x000fec0000010000 */
[----:B------:R-:W-:Y:S05]  /*0930*/  @P1 BRA `(.L_x_3) ;  /* 0x0000000000c81947 */ /* 0x000fea0003800000 */
[----:B------:R-:W1:Y:S01]  /*0940*/  S2UR UR5, SR_CgaCtaId ;  /* 0x00000000000579c3 */ /* 0x000e620000008800 */
[----:B------:R-:W-:Y:S01]  /*0950*/  UMOV UR4, 0x400 ;  /* 0x0000040000047882 */ /* 0x000fe20000000000 */
[----:B------:R-:W-:Y:S04]  /*0960*/  LDS.128 R16, [R25] ;  /* 0x0000000019107984 */ /* 0x000fe80000000c00 */
[----:B------:R-:W-:Y:S04]  /*0970*/  LDS R32, [R25+0x10] ;  /* 0x0000100019207984 */ /* 0x000fe80000000800 */
[----:B0-----:R-:W-:Y:S04]  /*0980*/  LDS.128 R4, [R25+0x60] ;  /* 0x0000600019047984 */ /* 0x001fe80000000c00 */
[----:B------:R-:W-:Y:S01]  /*0990*/  LDS.64 R2, [R25+0x70] ;  /* 0x0000700019027984 */ /* 0x000fe20000000a00 */
[----:B-1----:R-:W-:-:S09]  /*09a0*/  ULEA UR4, UR5, UR4, 0x18 ;  /* 0x0000000405047291 */ /* 0x002fd2000f8ec0ff */
[----:B------:R-:W0:Y:S04]  /*09b0*/  LDS.128 R20, [UR4+0xd20] ;  /* 0x000d2004ff147984 */ /* 0x000e280008000c00 */
[----:B------:R-:W1:Y:S04]  /*09c0*/  LDS.128 R12, [UR4+0xd30] ;  /* 0x000d3004ff0c7984 */ /* 0x000e680008000c00 */
[----:B------:R-:W2:Y:S01]  /*09d0*/  LDS.128 R8, [UR4+0xd40] ;  /* 0x000d4004ff087984 */ /* 0x000ea20008000c00 */
[----:B0-----:R-:W-:-:S04]  /*09e0*/  FFMA R21, R21, R16, RZ ;  /* 0x0000001015157223 */ /* 0x001fc800000000ff */
[----:B------:R-:W-:-:S04]  /*09f0*/  FFMA R22, R22, R17, R21 ;  /* 0x0000001116167223 */ /* 0x000fc80000000015 */
[----:B------:R-:W-:-:S04]  /*0a00*/  FFMA R23, R23, R18, R22 ;  /* 0x0000001217177223 */ /* 0x000fc80000000016 */
[----:B-1----:R-:W-:Y:S02]  /*0a10*/  FFMA R19, R12, R19, R23 ;  /* 0x000000130c137223 */ /* 0x002fe40000000017 */
[----:B------:R-:W-:Y:S02]  /*0a20*/  LDS.128 R20, [UR4+0xd60] ;  /* 0x000d6004ff147984 */ /* 0x000fe40008000c00 */
[----:B------:R-:W-:Y:S02]  /*0a30*/  FFMA R32, R32, R13, R19 ;  /* 0x0000000d20207223 */ /* 0x000fe40000000013 */
[----:B------:R-:W0:Y:S02]  /*0a40*/  LDS.64 R12, [R25+0xc8] ;  /* 0x0000c800190c7984 */ /* 0x000e240000000a00 */
[----:B------:R-:W-:Y:S02]  /*0a50*/  FFMA R14, R5, R14, R32 ;  /* 0x0000000e050e7223 */ /* 0x000fe40000000020 */
[----:B------:R-:W1:Y:S02]  /*0a60*/  LDS.128 R16, [UR4+0xd50] ;  /* 0x000d5004ff107984 */ /* 0x000e640008000c00 */
[----:B------:R-:W-:-:S04]  /*0a70*/  FFMA R15, R15, R6, R14 ;  /* 0x000000060f0f7223 */ /* 0x000fc8000000000e */
[----:B--2---:R-:W-:Y:S02]  /*0a80*/  FFMA R15, R8, R7, R15 ;  /* 0x00000007080f7223 */ /* 0x004fe4000000000f */
[----:B------:R-:W2:Y:S02]  /*0a90*/  LDS.128 R4, [R25+0xd0] ;  /* 0x0000d00019047984 */ /* 0x000ea40000000c00 */
[----:B------:R-:W-:-:S04]  /*0aa0*/  FFMA R9, R2, R9, R15 ;  /* 0x0000000902097223 */ /* 0x000fc8000000000f */
[----:B------:R-:W-:Y:S02]  /*0ab0*/  FFMA R9, R10, R3, R9 ;  /* 0x000000030a097223 */ /* 0x000fe40000000009 */
[----:B------:R-:W3:Y:S02]  /*0ac0*/  LDS R3, [R25+0x12c] ;  /* 0x00012c0019037984 */ /* 0x000ee40000000800 */
[----:B0-----:R-:W-:-:S04]  /*0ad0*/  FFMA R9, R12, R11, R9 ;  /* 0x0000000b0c097223 */ /* 0x001fc80000000009 */
[----:B-1----:R-:W-:Y:S02]  /*0ae0*/  FFMA R13, R16, R13, R9 ;  /* 0x0000000d100d7223 */ /* 0x002fe40000000009 */
[----:B------:R-:W0:Y:S02]  /*0af0*/  LDS.128 R8, [R25+0x130] ;  /* 0x0001300019087984 */ /* 0x000e240000000c00 */
[----:B--2---:R-:W-:-:S04]  /*0b00*/  FFMA R13, R4, R17, R13 ;  /* 0x00000011040d7223 */ /* 0x004fc8000000000d */
[----:B------:R-:W-:Y:S02]  /*0b10*/  FFMA R18, R18, R5, R13 ;  /* 0x0000000512127223 */ /* 0x000fe4000000000d */
[----:B------:R-:W-:Y:S02]  /*0b20*/  LDS.128 R12, [R25+0x190] ;  /* 0x00019000190c7984 */ /* 0x000fe40000000c00 */
[----:B------:R-:W-:Y:S02]  /*0b30*/  FFMA R19, R19, R6, R18 ;  /* 0x0000000613137223 */ /* 0x000fe40000000012 */
[----:B------:R-:W1:Y:S02]  /*0b40*/  LDS.128 R4, [UR4+0xd70] ;  /* 0x000d7004ff047984 */ /* 0x000e640008000c00 */
[----:B---3--:R-:W-:-:S04]  /*0b50*/  FFMA R3, R20, R3, R19 ;  /* 0x0000000314037223 */ /* 0x008fc80000000013 */
[----:B0-----:R-:W-:Y:S02]  /*0b60*/  FFMA R21, R8, R21, R3 ;  /* 0x0000001508157223 */ /* 0x001fe40000000003 */
[----:B------:R-:W0:Y:S02]  /*0b70*/  LDS.64 R2, [UR4+0xd80] ;  /* 0x000d8004ff027984 */ /* 0x000e240008000a00 */
[----:B------:R-:W-:Y:S02]  /*0b80*/  FFMA R22, R22, R9, R21 ;  /* 0x0000000916167223 */ /* 0x000fe40000000015 */
[----:B------:R-:W2:Y:S02]  /*0b90*/  LDS R8, [R25+0x1a0] ;  /* 0x0001a00019087984 */ /* 0x000ea40000000800 */
[----:B------:R-:W-:-:S04]  /*0ba0*/  FFMA R23, R23, R10, R22 ;  /* 0x0000000a17177223 */ /* 0x000fc80000000016 */
[----:B-1----:R-:W-:-:S04]  /*0bb0*/  FFMA R11, R4, R11, R23 ;  /* 0x0000000b040b7223 */ /* 0x002fc80000000017 */
[----:B------:R-:W-:-:S04]  /*0bc0*/  FFMA R5, R12, R5, R11 ;  /* 0x000000050c057223 */ /* 0x000fc8000000000b */
[----:B------:R-:W-:-:S04]  /*0bd0*/  FFMA R6, R6, R13, R5 ;  /* 0x0000000d06067223 */ /* 0x000fc80000000005 */
[----:B------:R-:W-:-:S04]  /*0be0*/  FFMA R7, R7, R14, R6 ;  /* 0x0000000e07077223 */ /* 0x000fc80000000006 */
[----:B0-----:R-:W-:Y:S01]  /*0bf0*/  FFMA R7, R2, R15, R7 ;  /* 0x0000000f02077223 */ /* 0x001fe20000000007 */
[----:B------:R-:W-:-:S03]  /*0c00*/  IMAD R2, R31, 0x18, R30 ;  /* 0x000000181f027824 */ /* 0x000fc600078e021e */
[----:B--2---:R-:W-:-:S04]  /*0c10*/  FFMA R3, R8, R3, R7 ;  /* 0x0000000308037223 */ /* 0x004fc80000000007 */
[----:B-----5:R-:W-:-:S05]  /*0c20*/  FADD R3, R24, R3 ;  /* 0x0000000318037221 */ /* 0x020fca0000000000 */
[----:B------:R-:W-:-:S05]  /*0c30*/  FMNMX R3, RZ, R3, !PT ;  /* 0x00000003ff037209 */ /* 0x000fca0007800000 */
[----:B------:R2:W-:Y:S01]  /*0c40*/  STS [R2], R3 ;  /* 0x0000000302007388 */ /* 0x0005e20000000800 */
[----:B------:R-:W-:Y:S05]  /*0c50*/  BRA `(.L_x_4) ;  /* 0x0000000400587947 */ /* 0x000fea0003800000 */
.L_x_3:
[----:B------:R-:W-:-:S13]  /*0c60*/  ISETP.NE.AND P1, PT, R31, 0x4, PT ;  /* 0x000000041f00780c */ /* 0x000fda0003f25270 */
[----:B------:R-:W-:Y:S05]  /*0c70*/  @P1 BRA `(.L_x_4) ;  /* 0x0000000400501947 */ /* 0x000fea0003800000 */
[----:B------:R-:W1:Y:S01]  /*0c80*/  S2UR UR5, SR_CgaCtaId ;  /* 0x00000000000579c3 */ /* 0x000e620000008800 */
[----:B------:R-:W-:Y:S01]  /*0c90*/  UMOV UR4, 0x400 ;  /* 0x0000040000047882 */ /* 0x000fe20000000000 */
[----:B------:R-:W-:Y:S04]  /*0ca0*/  LDS.128 R8, [R26+0x640] ;  /* 0x000640001a087984 */ /* 0x000fe80000000c00 */
[----:B0-----:R-:W-:Y:S04]  /*0cb0*/  LDS.128 R4, [R26+0x7d0] ;  /* 0x0007d0001a047984 */ /* 0x001fe80000000c00 */
[----:B------:R-:W-:Y:S04]  /*0cc0*/  LDS R32, [R26+0x7e0] ;  /* 0x0007e0001a207984 */ /* 0x000fe80000000800 */
[----:B------:R-:W-:Y:S04]  /*0cd0*/  LDS R2, [R26+0x650] ;  /* 0x000650001a027984 */ /* 0x000fe80000000800 */
[----:B------:R-:W-:Y:S01]  /*0ce0*/  LDS.128 R20, [R26+0x830] ;  /* 0x000830001a147984 */ /* 0x000fe20000000c00 */
[----:B-1----:R-:W-:-:S09]  /*0cf0*/  ULEA UR4, UR5, UR4, 0x18 ;  /* 0x0000000405047291 */ /* 0x002fd2000f8ec0ff */
[----:B------:R-:W0:Y:S04]  /*0d00*/  LDS.128 R16, [UR4+0xd20] ;  /* 0x000d2004ff107984 */ /* 0x000e280008000c00 */
[----:B------:R-:W1:Y:S01]  /*0d10*/  LDS.128 R12, [UR4+0xd30] ;  /* 0x000d3004ff0c7984 */ /* 0x000e620008000c00 */
[C---:B0-----:R-:W-:Y:S01]  /*0d20*/  FFMA R3, R17.reuse, R8, RZ ;  /* 0x0000000811037223 */ /* 0x041fe200000000ff */
[----:B------:R-:W-:-:S03]  /*0d30*/  FFMA R8, R17, R4, RZ ;  /* 0x0000000411087223 */ /* 0x000fc600000000ff */
[C---:B------:R-:W-:Y:S01]  /*0d40*/  FFMA R16, R18.reuse, R9, R3 ;  /* 0x0000000912107223 */ /* 0x040fe20000000003 */
[----:B------:R-:W-:-:S03]  /*0d50*/  FFMA R3, R18, R5, R8 ;  /* 0x0000000512037223 */ /* 0x000fc60000000008 */
[C---:B------:R-:W-:Y:S01]  /*0d60*/  FFMA R9, R19.reuse, R10, R16 ;  /* 0x0000000a13097223 */ /* 0x040fe20000000010 */
[----:B------:R-:W-:Y:S02]  /*0d70*/  FFMA R8, R19, R6, R3 ;  /* 0x0000000613087223 */ /* 0x000fe40000000003 */
[----:B------:R-:W0:Y:S01]  /*0d80*/  LDS.128 R16, [R26+0x6a0] ;  /* 0x0006a0001a107984 */ /* 0x000e220000000c00 */
[C---:B-1----:R-:W-:Y:S01]  /*0d90*/  FFMA R9, R12.reuse, R11, R9 ;  /* 0x0000000b0c097223 */ /* 0x042fe20000000009 */
[----:B------:R-:W-:-:S03]  /*0da0*/  FFMA R3, R12, R7, R8 ;  /* 0x000000070c037223 */ /* 0x000fc60000000008 */
[-C--:B------:R-:W-:Y:S01]  /*0db0*/  FFMA R2, R2, R13.reuse, R9 ;  /* 0x0000000d02027223 */ /* 0x080fe20000000009 */
[----:B------:R-:W-:Y:S02]  /*0dc0*/  FFMA R8, R32, R13, R3 ;  /* 0x0000000d20087223 */ /* 0x000fe40000000003 */
[----:B------:R-:W-:Y:S02]  /*0dd0*/  LDS.64 R12, [R26+0x6b0] ;  /* 0x0006b0001a0c7984 */ /* 0x000fe40000000a00 */
[----:B------:R-:W-:Y:S02]  /*0de0*/  FFMA R21, R21, R14, R8 ;  /* 0x0000000e15157223 */ /* 0x000fe40000000008 */
[----:B------:R-:W1:Y:S02]  /*0df0*/  LDS.128 R8, [UR4+0xd40] ;  /* 0x000d4004ff087984 */ /* 0x000e640008000c00 */
[----:B------:R-:W-:Y:S01]  /*0e00*/  FFMA R22, R15, R22, R21 ;  /* 0x000000160f167223 */ /* 0x000fe20000000015 */
[----:B0-----:R-:W-:-:S04]  /*0e10*/  FFMA R2, R17, R14, R2 ;  /* 0x0000000e11027223 */ /* 0x001fc80000000002 */
[----:B------:R-:W-:Y:S02]  /*0e20*/  FFMA R3, R15, R18, R2 ;  /* 0x000000120f037223 */ /* 0x000fe40000000002 */
[----:B------:R-:W0:Y:S02]  /*0e30*/  LDS.64 R14, [R26+0x840] ;  /* 0x000840001a0e7984 */ /* 0x000e240000000a00 */
[C---:B-1----:R-:W-:Y:S01]  /*0e40*/  FFMA R3, R8.reuse, R19, R3 ;  /* 0x0000001308037223 */ /* 0x042fe20000000003 */
[----:B------:R-:W-:-:S03]  /*0e50*/  FFMA R23, R8, R23, R22 ;  /* 0x0000001708177223 */ /* 0x000fc60000000016 */
[----:B------:R-:W-:Y:S02]  /*0e60*/  FFMA R17, R12, R9, R3 ;  /* 0x000000090c117223 */ /* 0x000fe40000000003 */
[----:B------:R-:W1:Y:S02]  /*0e70*/  LDS.64 R2, [R26+0x708] ;  /* 0x000708001a027984 */ /* 0x000e640000000a00 */
[----:B------:R-:W-:Y:S01]  /*0e80*/  FFMA R17, R10, R13, R17 ;  /* 0x0000000d0a117223 */ /* 0x000fe20000000011 */
[----:B0-----:R-:W-:Y:S02]  /*0e90*/  FFMA R14, R14, R9, R23 ;  /* 0x000000090e0e7223 */ /* 0x001fe40000000017 */
[----:B------:R-:W0:Y:S02]  /*0ea0*/  LDS.64 R8, [R26+0x898] ;  /* 0x000898001a087984 */ /* 0x000e240000000a00 */
[----:B------:R-:W-:Y:S02]  /*0eb0*/  FFMA R19, R10, R15, R14 ;  /* 0x0000000f0a137223 */ /* 0x000fe4000000000e */
[----:B------:R-:W2:Y:S01]  /*0ec0*/  LDS.128 R12, [UR4+0xd50] ;  /* 0x000d5004ff0c7984 */ /* 0x000ea20008000c00 */
[-C--:B-1----:R-:W-:Y:S01]  /*0ed0*/  FFMA R21, R2, R11.reuse, R17 ;  /* 0x0000000b02157223 */ /* 0x082fe20000000011 */
[----:B0-----:R-:W-:-:S02]  /*0ee0*/  FFMA R8, R8, R11, R19 ;  /* 0x0000000b08087223 */ /* 0x001fc40000000013 */
[----:B------:R-:W0:Y:S01]  /*0ef0*/  LDS.128 R16, [R26+0x710] ;  /* 0x000710001a107984 */ /* 0x000e220000000c00 */
[C---:B--2---:R-:W-:Y:S01]  /*0f00*/  FFMA R3, R12.reuse, R3, R21 ;  /* 0x000000030c037223 */ /* 0x044fe20000000015 */
[----:B------:R-:W-:Y:S02]  /*0f10*/  FFMA R9, R12, R9, R8 ;  /* 0x000000090c097223 */ /* 0x000fe40000000008 */
[----:B------:R-:W1:Y:S01]  /*0f20*/  LDS.128 R20, [R26+0x8a0] ;  /* 0x0008a0001a147984 */ /* 0x000e620000000c00 */
[-C--:B0-----:R-:W-:Y:S01]  /*0f30*/  FFMA R3, R16, R13.reuse, R3 ;  /* 0x0000000d10037223 */ /* 0x081fe20000000003 */
[----:B-1----:R-:W-:-:S03]  /*0f40*/  FFMA R20, R20, R13, R9 ;  /* 0x0000000d14147223 */ /* 0x002fc60000000009 */
[C---:B------:R-:W-:Y:S01]  /*0f50*/  FFMA R2, R14.reuse, R17, R3 ;  /* 0x000000110e027223 */ /* 0x040fe20000000003 */
[----:B------:R-:W-:Y:S01]  /*0f60*/  LDS.128 R8, [UR4+0xd60] ;  /* 0x000d6004ff087984 */ /* 0x000fe20008000c00 */
[----:B------:R-:W-:Y:S02]  /*0f70*/  FFMA R21, R14, R21, R20 ;  /* 0x000000150e157223 */ /* 0x000fe40000000014 */
[C---:B------:R-:W-:Y:S01]  /*0f80*/  FFMA R13, R15.reuse, R18, R2 ;  /* 0x000000120f0d7223 */ /* 0x040fe20000000002 */
[----:B------:R-:W0:Y:S01]  /*0f90*/  LDS R3, [R26+0x76c] ;  /* 0x00076c001a037984 */ /* 0x000e220000000800 */
[----:B------:R-:W-:-:S03]  /*0fa0*/  FFMA R21, R15, R22, R21 ;  /* 0x000000160f157223 */ /* 0x000fc60000000015 */
[----:B------:R-:W1:Y:S04]  /*0fb0*/  LDS R2, [R26+0x8fc] ;  /* 0x0008fc001a027984 */ /* 0x000e680000000800 */
[----:B------:R-:W2:Y:S01]  /*0fc0*/  LDS.128 R16, [R26+0x770] ;  /* 0x000770001a107984 */ /* 0x000ea20000000c00 */
[----:B0-----:R-:W-:-:S03]  /*0fd0*/  FFMA R3, R8, R3, R13 ;  /* 0x0000000308037223 */ /* 0x001fc6000000000d */
[----:B------:R-:W0:Y:S01]  /*0fe0*/  LDS.128 R12, [R26+0x900] ;  /* 0x000900001a0c7984 */ /* 0x000e220000000c00 */
[----:B-1----:R-:W-:Y:S01]  /*0ff0*/  FFMA R21, R8, R2, R21 ;  /* 0x0000000208157223 */ /* 0x002fe20000000015 */
[----:B--2---:R-:W-:-:S04]  /*1000*/  FFMA R3, R16, R9, R3 ;  /* 0x0000000910037223 */ /* 0x004fc80000000003 */
[----:B------:R-:W-:-:S04]  /*1010*/  FFMA R2, R10, R17, R3 ;  /* 0x000000110a027223 */ /* 0x000fc80000000003 */
[C---:B------:R-:W-:Y:S01]  /*1020*/  FFMA R3, R11.reuse, R18, R2 ;  /* 0x000000120b037223 */ /* 0x040fe20000000002 */
[----:B0-----:R-:W-:Y:S02]  /*1030*/  FFMA R12, R12, R9, R21 ;  /* 0x000000090c0c7223 */ /* 0x001fe40000000015 */
[----:B------:R-:W0:Y:S02]  /*1040*/  LDS.128 R20, [UR4+0xd70] ;  /* 0x000d7004ff147984 */ /* 0x000e240008000c00 */
[----:B------:R-:W-:Y:S02]  /*1050*/  FFMA R13, R10, R13, R12 ;  /* 0x0000000d0a0d7223 */ /* 0x000fe4000000000c */
[----:B------:R-:W-:Y:S02]  /*1060*/  LDS R12, [R26+0x970] ;  /* 0x000970001a0c7984 */ /* 0x000fe40000000800 */
[----:B------:R-:W-:Y:S02]  /*1070*/  FFMA R14, R11, R14, R13 ;  /* 0x0000000e0b0e7223 */ /* 0x000fe4000000000d */
[----:B------:R-:W1:Y:S01]  /*1080*/  LDS.128 R8, [R26+0x960] ;  /* 0x000960001a087984 */ /* 0x000e620000000c00 */
[C---:B0-----:R-:W-:Y:S01]  /*1090*/  FFMA R19, R20.reuse, R19, R3 ;  /* 0x0000001314137223 */ /* 0x041fe20000000003 */
[----:B------:R-:W-:-:S02]  /*10a0*/  FFMA R15, R20, R15, R14 ;  /* 0x0000000f140f7223 */ /* 0x000fc4000000000e */
[----:B------:R-:W0:Y:S01]  /*10b0*/  LDS.64 R2, [UR4+0xd80] ;  /* 0x000d8004ff027984 */ /* 0x000e220008000a00 */
[-C--:B------:R-:W-:Y:S01]  /*10c0*/  FFMA R4, R4, R21.reuse, R19 ;  /* 0x0000001504047223 */ /* 0x080fe20000000013 */
[----:B-1----:R-:W-:-:S03]  /*10d0*/  FFMA R15, R8, R21, R15 ;  /* 0x00000015080f7223 */ /* 0x002fc6000000000f */
[----:B------:R-:W-:Y:S01]  /*10e0*/  FFMA R5, R5, R22, R4 ;  /* 0x0000001605057223 */ /* 0x000fe20000000004 */
[----:B------:R-:W-:-:S03]  /*10f0*/  FFMA R22, R22, R9, R15 ;  /* 0x0000000916167223 */ /* 0x000fc6000000000f */
[----:B------:R-:W-:Y:S01]  /*1100*/  FFMA R5, R6, R23, R5 ;  /* 0x0000001706057223 */ /* 0x000fe20000000005 */
[----:B------:R-:W-:-:S03]  /*1110*/  FFMA R10, R23, R10, R22 ;  /* 0x0000000a170a7223 */ /* 0x000fc60000000016 */
[C---:B0-----:R-:W-:Y:S01]  /*1120*/  FFMA R5, R2.reuse, R7, R5 ;  /* 0x0000000702057223 */ /* 0x041fe20000000005 */
[----:B------:R-:W-:-:S03]  /*1130*/  FFMA R11, R2, R11, R10 ;  /* 0x0000000b020b7223 */ /* 0x000fc6000000000a */
[-C--:B------:R-:W-:Y:S01]  /*1140*/  FFMA R5, R32, R3.reuse, R5 ;  /* 0x0000000320057223 */ /* 0x080fe20000000005 */
[----:B------:R-:W-:-:S03]  /*1150*/  FFMA R11, R12, R3, R11 ;  /* 0x000000030c0b7223 */ /* 0x000fc6000000000b */
[C---:B-----5:R-:W-:Y:S01]  /*1160*/  FADD R5, R24.reuse, R5 ;  /* 0x0000000518057221 */ /* 0x060fe20000000000 */
[----:B------:R-:W-:-:S04]  /*1170*/  FADD R11, R24, R11 ;  /* 0x0000000b180b7221 */ /* 0x000fc80000000000 */
[----:B------:R-:W-:Y:S02]  /*1180*/  FMNMX R5, RZ, R5, !PT ;  /* 0x00000005ff057209 */ /* 0x000fe40007800000 */
[----:B------:R-:W-:-:S03]  /*1190*/  FMNMX R11, RZ, R11, !PT ;  /* 0x0000000bff0b7209 */ /* 0x000fc60007800000 */
[----:B------:R1:W-:Y:S04]  /*11a0*/  STS [R30+0x60], R5 ;  /* 0x000060051e007388 */ /* 0x0003e80000000800 */
[----:B------:R1:W-:Y:S02]  /*11b0*/  STS [R30+0x78], R11 ;  /* 0x0000780b1e007388 */ /* 0x0003e40000000800 */
.L_x_4:
[----:B------:R-:W-:Y:S05]  /*11c0*/  BSYNC.RECONVERGENT B0 ;  /* 0x0000000000007941 */ /* 0x000fea0003800200 */
.L_x_2:
[----:B------:R-:W-:Y:S01]  /*11d0*/  IADD3 R28, P1, PT, R28, 0x64, RZ ;  /* 0x000000641c1c7810 */ /* 0x000fe20007f3e0ff */
[----:B------:R-:W-:Y:S01]  /*11e0*/  UIADD3 UR10, UP0, UPT, UR10, 0x4, URZ ;  /* 0x000000040a0a7890 */ /* 0x000fe2000ff1e0ff */
[----:B-1----:R-:W-:Y:S02]  /*11f0*/  IADD3 R30, PT, PT, R30, 0x90, RZ ;  /* 0x000000901e1e7810 */ /* 0x002fe40007ffe0ff */
[----:B------:R-:W-:Y:S01]  /*1200*/  IADD3.X R29, PT, PT, RZ, R29, RZ, P1, !PT ;  /* 0x0000001dff1d7210 */ /* 0x000fe20000ffe4ff */
[----:B------:R-:W-:Y:S01]  /*1210*/  UIADD3.X UR11, UPT, UPT, URZ, UR11, URZ, UP0, !UPT ;  /* 0x0000000bff0b7290 */ /* 0x000fe200087fe4ff */
[----:B------:R-:W-:Y:S11]  /*1220*/  BRA.U UP1, `(.L_x_5) ;  /* 0xfffffff501987547 */ /* 0x000ff6000b83ffff */
[----:B------:R-:W1:Y:S01]  /*1230*/  S2R R28, SR_TID.X ;  /* 0x00000000001c7919 */ /* 0x000e620000002100 */
[----:B------:R-:W-:Y:S01]  /*1240*/  BAR.SYNC.DEFER_BLOCKING 0x0 ;  /* 0x0000000000007b1d */ /* 0x000fe20000010000 */
[----:B-1----:R-:W-:-:S13]  /*1250*/  ISETP.GT.U32.AND P0, PT, R28, 0x1a, PT ;  /* 0x0000001a1c00780c */ /* 0x002fda0003f04070 */
[----:B------:R-:W-:Y:S05]  /*1260*/  @P0 EXIT ;  /* 0x000000000000094d */ /* 0x000fea0003800000 */
[----:B------:R-:W1:Y:S01]  /*1270*/  LDCU.64 UR4, c[0x0][0x398] ;  /* 0x00007300ff0477ac */ /* 0x000e620008000a00 */
[----:B------:R-:W-:-:S04]  /*1280*/  SHF.L.U32 R30, R28, 0x4, RZ ;  /* 0x000000041c1e7819 */ /* 0x000fc800000006ff */
[----:B------:R-:W-:-:S04]  /*1290*/  LOP3.LUT R32, R30, 0x1f0, RZ, 0xc0, !PT ;  /* 0x000001f01e207812 */ /* 0x000fc800078ec0ff */
[----:B-1----:R-:W-:-:S04]  /*12a0*/  IADD3 R32, P0, PT, R32, UR4, RZ ;  /* 0x0000000420207c10 */ /* 0x002fc8000ff1e0ff */
[----:B------:R-:W-:-:S05]  /*12b0*/  IADD3.X R33, PT, PT, RZ, UR5, RZ, P0, !PT ;  /* 0x00000005ff217c10 */ /* 0x000fca00087fe4ff */
[----:B------:R-:W3:Y:S04]  /*12c0*/  LDG.E.128.CONSTANT R16, desc[UR8][R32.64] ;  /* 0x0000000820107981 */ /* 0x000ee8000c1e9d00 */
[----:B0-----:R-:W4:Y:S01]  /*12d0*/  LDG.E.128.CONSTANT R4, desc[UR8][R32.64+0x1b0] ;  /* 0x0001b00820047981 */ /* 0x001f22000c1e9d00 */
[----:B------:R-:W0:Y:S01]  /*12e0*/  S2UR UR5, SR_CgaCtaId ;  /* 0x00000000000579c3 */ /* 0x000e220000008800 */
[----:B------:R-:W-:Y:S02]  /*12f0*/  UMOV UR4, 0x400 ;  /* 0x0000040000047882 */ /* 0x000fe40000000000 */
[----:B------:R-:W4:Y:S01]  /*1300*/  LDG.E.128.CONSTANT R20, desc[UR8][R32.64+0x360] ;  /* 0x0003600820147981 */ /* 0x000f22000c1e9d00 */
[----:B------:R-:W-:-:S03]  /*1310*/  UIADD3 UR4, UPT, UPT, UR4, 0x9c4, URZ ;  /* 0x000009c404047890 */ /* 0x000fc6000fffe0ff */
[----:B-----5:R-:W4:Y:S04]  /*1320*/  LDG.E.128.CONSTANT R24, desc[UR8][R32.64+0x510] ;  /* 0x0005100820187981 */ /* 0x020f28000c1e9d00 */
[----:B------:R-:W4:Y:S01]  /*1330*/  LDG.E.128.CONSTANT R12, desc[UR8][R32.64+0x870] ;  /* 0x00087008200c7981 */ /* 0x000f22000c1e9d00 */
[----:B0-----:R-:W-:-:S09]  /*1340*/  ULEA UR4, UR5, UR4, 0x18 ;  /* 0x0000000405047291 */ /* 0x001fd2000f8ec0ff */
[----:B------:R-:W3:Y:S04]  /*1350*/  LDS R29, [R30+UR4] ;  /* 0x000000041e1d7984 */ /* 0x000ee80008000800 */
[----:B--2---:R-:W0:Y:S04]  /*1360*/  LDS R2, [R30+UR4+0x4] ;  /* 0x000004041e027984 */ /* 0x004e280008000800 */
[----:B------:R-:W1:Y:S01]  /*1370*/  LDS R3, [R30+UR4+0x8] ;  /* 0x000008041e037984 */ /* 0x000e620008000800 */
[C---:B---3--:R-:W-:Y:S01]  /*1380*/  FFMA R9, R29.reuse, R16, RZ ;  /* 0x000000101d097223 */ /* 0x048fe200000000ff */
[----:B----4-:R-:W-:-:S03]  /*1390*/  FFMA R8, R29, R4, RZ ;  /* 0x000000041d087223 */ /* 0x010fc600000000ff */
[C---:B0-----:R-:W-:Y:S01]  /*13a0*/  FFMA R4, R2.reuse, R17, R9 ;  /* 0x0000001102047223 */ /* 0x041fe20000000009 */
[----:B------:R-:W-:-:S04]  /*13b0*/  FFMA R9, R2, R5, R8 ;  /* 0x0000000502097223 */ /* 0x000fc80000000008 */
[----:B-1----:R-:W-:Y:S02]  /*13c0*/  FFMA R6, R3, R6, R9 ;  /* 0x0000000603067223 */ /* 0x002fe40000000009 */
[----:B------:R-:W2:Y:S01]  /*13d0*/  LDG.E.128.CONSTANT R8, desc[UR8][R32.64+0x6c0] ;  /* 0x0006c00820087981 */ /* 0x000ea2000c1e9d00 */
[----:B------:R-:W-:-:S03]  /*13e0*/  FFMA R17, R29, R20, RZ ;  /* 0x000000141d117223 */ /* 0x000fc600000000ff */
[----:B------:R-:W0:Y:S01]  /*13f0*/  LDS R20, [R30+UR4+0xc] ;  /* 0x00000c041e147984 */ /* 0x000e220008000800 */
[----:B------:R-:W-:Y:S01]  /*1400*/  FFMA R5, R3, R18, R4 ;  /* 0x0000001203057223 */ /* 0x000fe20000000004 */
[----:B------:R-:W-:-:S04]  /*1410*/  FFMA R4, R2, R21, R17 ;  /* 0x0000001502047223 */ /* 0x000fc80000000011 */
[----:B------:R-:W-:Y:S01]  /*1420*/  FFMA R4, R3, R22, R4 ;  /* 0x0000001603047223 */ /* 0x000fe20000000004 */
[----:B------:R-:W-:-:S04]  /*1430*/  FFMA R17, R29, R24, RZ ;  /* 0x000000181d117223 */ /* 0x000fc800000000ff */
[----:B------:R-:W-:Y:S01]  /*1440*/  FFMA R16, R2, R25, R17 ;  /* 0x0000001902107223 */ /* 0x000fe20000000011 */
[----:B------:R-:W-:Y:S01]  /*1450*/  FFMA R12, R29, R12, RZ ;  /* 0x0000000c1d0c7223 */ /* 0x000fe200000000ff */
[C---:B0-----:R-:W-:Y:S01]  /*1460*/  FFMA R22, R20.reuse, R19, R5 ;  /* 0x0000001314167223 */ /* 0x041fe20000000005 */
[C---:B------:R-:W-:Y:S01]  /*1470*/  FFMA R21, R20.reuse, R7, R6 ;  /* 0x0000000714157223 */ /* 0x040fe20000000006 */
[----:B------:R-:W-:Y:S02]  /*1480*/  FFMA R23, R20, R23, R4 ;  /* 0x0000001714177223 */ /* 0x000fe40000000004 */
[----:B------:R-:W3:Y:S01]  /*1490*/  LDG.E.128.CONSTANT R4, desc[UR8][R32.64+0xa20] ;  /* 0x000a200820047981 */ /* 0x000ee2000c1e9d00 */
[----:B------:R-:W-:Y:S01]  /*14a0*/  FFMA R25, R3, R26, R16 ;  /* 0x0000001a03197223 */ /* 0x000fe20000000010 */
[----:B------:R-:W-:-:S04]  /*14b0*/  FFMA R13, R2, R13, R12 ;  /* 0x0000000d020d7223 */ /* 0x000fc8000000000c */
[----:B------:R-:W-:Y:S02]  /*14c0*/  FFMA R14, R3, R14, R13 ;  /* 0x0000000e030e7223 */ /* 0x000fe4000000000d */
[----:B------:R-:W0:Y:S01]  /*14d0*/  SHFL.DOWN PT, R13, R22, 0x10, 0x1f ;  /* 0x0a001f00160d7f89 */ /* 0x000e2200000e0000 */
[C---:B------:R-:W-:Y:S01]  /*14e0*/  FFMA R27, R20.reuse, R27, R25 ;  /* 0x0000001b141b7223 */ /* 0x040fe20000000019 */
[----:B------:R-:W-:Y:S01]  /*14f0*/  FFMA R25, R20, R15, R14 ;  /* 0x0000000f14197223 */ /* 0x000fe2000000000e */
[----:B0-----:R-:W-:Y:S02]  /*1500*/  FADD R26, R22, R13 ;  /* 0x0000000d161a7221 */ /* 0x001fe40000000000 */
[----:B------:R-:W4:Y:S01]  /*1510*/  LDG.E.128.CONSTANT R12, desc[UR8][R32.64+0xf30] ;  /* 0x000f3008200c7981 */ /* 0x000f22000c1e9d00 */
[----:B--2---:R-:W-:-:S04]  /*1520*/  FFMA R17, R29, R8, RZ ;  /* 0x000000081d117223 */ /* 0x004fc800000000ff */
[----:B------:R-:W-:Y:S02]  /*1530*/  FFMA R8, R2, R9, R17 ;  /* 0x0000000902087223 */ /* 0x000fe40000000011 */
[----:B------:R-:W2:Y:S02]  /*1540*/  LDG.E.128.CONSTANT R16, desc[UR8][R32.64+0xbd0] ;  /* 0x000bd00820107981 */ /* 0x000ea4000c1e9d00 */
[----:B------:R-:W-:-:S04]  /*1550*/  FFMA R9, R3, R10, R8 ;  /* 0x0000000a03097223 */ /* 0x000fc80000000008 */
[----:B------:R-:W-:Y:S02]  /*1560*/  FFMA R24, R20, R11, R9 ;  /* 0x0000000b14187223 */ /* 0x000fe40000000009 */
[----:B------:R-:W4:Y:S01]  /*1570*/  LDG.E.128.CONSTANT R8, desc[UR8][R32.64+0xd80] ;  /* 0x000d800820087981 */ /* 0x000f22000c1e9d00 */
[----:B------:R-:W-:Y:S01]  /*1580*/  ISETP.NE.AND P0, PT, R28, RZ, PT ;  /* 0x000000ff1c00720c */ /* 0x000fe20003f05270 */
[----:B---3--:R-:W-:-:S04]  /*1590*/  FFMA R31, R29, R4, RZ ;  /* 0x000000041d1f7223 */ /* 0x008fc800000000ff */
[----:B------:R-:W-:Y:S02]  /*15a0*/  FFMA R4, R2, R5, R31 ;  /* 0x0000000502047223 */ /* 0x000fe4000000001f */
[----:B------:R-:W0:Y:S02]  /*15b0*/  SHFL.DOWN PT, R5, R26, 0x8, 0x1f ;  /* 0x09001f001a057f89 */ /* 0x000e2400000e0000 */
[----:B------:R-:W-:-:S04]  /*15c0*/  FFMA R31, R3, R6, R4 ;  /* 0x00000006031f7223 */ /* 0x000fc80000000004 */
[----:B------:R-:W-:Y:S01]  /*15d0*/  FFMA R7, R20, R7, R31 ;  /* 0x0000000714077223 */ /* 0x000fe2000000001f */
[----:B0-----:R-:W-:Y:S02]  /*15e0*/  FADD R4, R26, R5 ;  /* 0x000000051a047221 */ /* 0x001fe40000000000 */
[----:B------:R-:W0:Y:S01]  /*15f0*/  @!P0 S2R R5, SR_CgaCtaId ;  /* 0x0000000000058919 */ /* 0x000e220000008800 */
[----:B------:R-:W-:Y:S01]  /*1600*/  @!P0 MOV R22, 0x400 ;  /* 0x0000040000168802 */ /* 0x000fe20000000f00 */
[----:B--2---:R-:W-:-:S04]  /*1610*/  FFMA R35, R29, R16, RZ ;  /* 0x000000101d237223 */ /* 0x004fc800000000ff */
[----:B------:R-:W-:Y:S02]  /*1620*/  FFMA R6, R2, R17, R35 ;  /* 0x0000001102067223 */ /* 0x000fe40000000023 */
[----:B------:R-:W1:Y:S01]  /*1630*/  SHFL.DOWN PT, R17, R4, 0x4, 0x1f ;  /* 0x08801f0004117f89 */ /* 0x000e6200000e0000 */
[----:B----4-:R-:W-:-:S03]  /*1640*/  FFMA R31, R29, R8, RZ ;  /* 0x000000081d1f7223 */ /* 0x010fc600000000ff */
[----:B------:R-:W2:Y:S01]  /*1650*/  SHFL.DOWN PT, R8, R21, 0x10, 0x1f ;  /* 0x0a001f0015087f89 */ /* 0x000ea200000e0000 */
[----:B------:R-:W-:-:S04]  /*1660*/  FFMA R18, R3, R18, R6 ;  /* 0x0000001203127223 */ /* 0x000fc80000000006 */
[----:B------:R-:W-:Y:S01]  /*1670*/  FFMA R19, R20, R19, R18 ;  /* 0x0000001314137223 */ /* 0x000fe20000000012 */
[----:B------:R-:W-:Y:S01]  /*1680*/  @!P0 MOV R18, 0x400 ;  /* 0x0000040000128802 */ /* 0x000fe20000000f00 */
[C---:B------:R-:W-:Y:S01]  /*1690*/  FFMA R16, R2.reuse, R9, R31 ;  /* 0x0000000902107223 */ /* 0x040fe2000000001f */
[----:B------:R-:W-:Y:S01]  /*16a0*/  FFMA R29, R29, R12, RZ ;  /* 0x0000000c1d1d7223 */ /* 0x000fe200000000ff */
[----:B------:R-:W3:Y:S01]  /*16b0*/  @!P0 S2R R9, SR_CgaCtaId ;  /* 0x0000000000098919 */ /* 0x000ee20000008800 */
[----:B0-----:R-:W-:Y:S02]  /*16c0*/  @!P0 LEA R5, R5, R18, 0x18 ;  /* 0x0000001205058211 */ /* 0x001fe400078ec0ff */
[----:B------:R-:W-:Y:S01]  /*16d0*/  FFMA R12, R2, R13, R29 ;  /* 0x0000000d020c7223 */ /* 0x000fe2000000001d */
[----:B-1----:R-:W-:Y:S02]  /*16e0*/  FADD R17, R4, R17 ;  /* 0x0000001104117221 */ /* 0x002fe40000000000 */
[----:B------:R-:W0:Y:S01]  /*16f0*/  @!P0 S2R R4, SR_CgaCtaId ;  /* 0x0000000000048919 */ /* 0x000e220000008800 */
[----:B--2---:R-:W-:-:S02]  /*1700*/  FADD R8, R21, R8 ;  /* 0x0000000815087221 */ /* 0x004fc40000000000 */
[----:B------:R-:W1:Y:S04]  /*1710*/  SHFL.DOWN PT, R18, R17, 0x2, 0x1f ;  /* 0x08401f0011127f89 */ /* 0x000e6800000e0000 */
[----:B------:R-:W2:Y:S04]  /*1720*/  SHFL.DOWN PT, R2, R23, 0x10, 0x1f ;  /* 0x0a001f0017027f89 */ /* 0x000ea800000e0000 */
[----:B------:R-:W4:Y:S01]  /*1730*/  SHFL.DOWN PT, R13, R8, 0x8, 0x1f ;  /* 0x09001f00080d7f89 */ /* 0x000f2200000e0000 */
[----:B------:R-:W-:Y:S02]  /*1740*/  FFMA R21, R3, R10, R16 ;  /* 0x0000000a03157223 */ /* 0x000fe40000000010 */
[----:B------:R-:W4:Y:S02]  /*1750*/  @!P0 S2R R16, SR_CgaCtaId ;  /* 0x0000000000108919 */ /* 0x000f240000008800 */
[----:B------:R-:W-:Y:S01]  /*1760*/  FFMA R11, R20, R11, R21 ;  /* 0x0000000b140b7223 */ /* 0x000fe20000000015 */
[----:B---3--:R-:W-:-:S02]  /*1770*/  @!P0 LEA R9, R9, R22, 0x18 ;  /* 0x0000001609098211 */ /* 0x008fc400078ec0ff */
[----:B------:R-:W3:Y:S01]  /*1780*/  @!P0 S2R R22, SR_CgaCtaId ;  /* 0x0000000000168919 */ /* 0x000ee20000008800 */
[----:B-1----:R-:W-:Y:S01]  /*1790*/  FADD R18, R17, R18 ;  /* 0x0000001211127221 */ /* 0x002fe20000000000 */
[----:B------:R-:W-:Y:S01]  /*17a0*/  @!P0 MOV R17, 0x400 ;  /* 0x0000040000118802 */ /* 0x000fe20000000f00 */
[----:B--2---:R-:W-:-:S03]  /*17b0*/  FADD R2, R23, R2 ;  /* 0x0000000217027221 */ /* 0x004fc60000000000 */
[----:B0-----:R-:W-:Y:S02]  /*17c0*/  @!P0 LEA R4, R4, R17, 0x18 ;  /* 0x0000001104048211 */ /* 0x001fe400078ec0ff */
[----:B------:R-:W0:Y:S01]  /*17d0*/  SHFL.DOWN PT, R17, R18, 0x1, 0x1f ;  /* 0x08201f0012117f89 */ /* 0x000e2200000e0000 */
[----:B----4-:R-:W-:-:S03]  /*17e0*/  FADD R13, R8, R13 ;  /* 0x0000000d080d7221 */ /* 0x010fc60000000000 */
[----:B------:R-:W1:Y:S04]  /*17f0*/  SHFL.DOWN PT, R21, R2, 0x8, 0x1f ;  /* 0x09001f0002157f89 */ /* 0x000e6800000e0000 */
[----:B------:R-:W2:Y:S01]  /*1800*/  SHFL.DOWN PT, R8, R13, 0x4, 0x1f ;  /* 0x08801f000d087f89 */ /* 0x000ea200000e0000 */
[----:B------:R-:W-:Y:S02]  /*1810*/  FFMA R3, R3, R14, R12 ;  /* 0x0000000e03037223 */ /* 0x000fe4000000000c */
[----:B------:R-:W4:Y:S01]  /*1820*/  @!P0 S2R R12, SR_CgaCtaId ;  /* 0x00000000000c8919 */ /* 0x000f220000008800 */
[----:B------:R-:W-:Y:S01]  /*1830*/  @!P0 MOV R23, 0x400 ;  /* 0x0000040000178802 */ /* 0x000fe20000000f00 */
[----:B------:R-:W3:Y:S04]  /*1840*/  SHFL.DOWN PT, R14, R27, 0x10, 0x1f ;  /* 0x0a001f001b0e7f89 */ /* 0x000ee800000e0000 */
[----:B------:R-:W4:Y:S01]  /*1850*/  SHFL.DOWN PT, R28, R19, 0x10, 0x1f ;  /* 0x0a001f00131c7f89 */ /* 0x000f2200000e0000 */
[----:B0-----:R-:W-:-:S03]  /*1860*/  FADD R26, R18, R17 ;  /* 0x00000011121a7221 */ /* 0x001fc60000000000 */
[----:B------:R-:W0:Y:S01]  /*1870*/  SHFL.DOWN PT, R17, R24, 0x10, 0x1f ;  /* 0x0a001f0018117f89 */ /* 0x000e2200000e0000 */
[----:B-1----:R-:W-:-:S03]  /*1880*/  FADD R21, R2, R21 ;  /* 0x0000001502157221 */ /* 0x002fc60000000000 */
[----:B------:R-:W1:Y:S01]  /*1890*/  SHFL.DOWN PT, R18, R25, 0x10, 0x1f ;  /* 0x0a001f0019127f89 */ /* 0x000e6200000e0000 */
[----:B--2---:R-:W-:-:S03]  /*18a0*/  FADD R8, R13, R8 ;  /* 0x000000080d087221 */ /* 0x004fc60000000000 */
[----:B------:R-:W2:Y:S01]  /*18b0*/  SHFL.DOWN PT, R2, R7, 0x10, 0x1f ;  /* 0x0a001f0007027f89 */ /* 0x000ea200000e0000 */
[----:B------:R-:W-:-:S03]  /*18c0*/  @!P0 LEA R16, R16, R23, 0x18 ;  /* 0x0000001710108211 */ /* 0x000fc600078ec0ff */
[----:B------:R-:W2:Y:S01]  /*18d0*/  SHFL.DOWN PT, R30, R11, 0x10, 0x1f ;  /* 0x0a001f000b1e7f89 */ /* 0x000ea200000e0000 */
[----:B---3--:R-:W-:-:S03]  /*18e0*/  @!P0 LEA R22, R22, R23, 0x18 ;  /* 0x0000001716168211 */ /* 0x008fc600078ec0ff */
[----:B------:R-:W3:Y:S01]  /*18f0*/  SHFL.DOWN PT, R23, R8, 0x2, 0x1f ;  /* 0x08401f0008177f89 */ /* 0x000ee200000e0000 */
[----:B------:R-:W-:Y:S01]  /*1900*/  @!P0 MOV R13, 0x400 ;  /* 0x00000400000d8802 */ /* 0x000fe20000000f00 */
[----:B------:R-:W-:Y:S01]  /*1910*/  FADD R14, R27, R14 ;  /* 0x0000000e1b0e7221 */ /* 0x000fe20000000000 */
[----:B----4-:R-:W-:Y:S01]  /*1920*/  FADD R28, R19, R28 ;  /* 0x0000001c131c7221 */ /* 0x010fe20000000000 */
[----:B------:R-:W-:Y:S01]  /*1930*/  FFMA R15, R20, R15, R3 ;  /* 0x0000000f140f7223 */ /* 0x000fe20000000003 */
[----:B------:R-:W-:Y:S01]  /*1940*/  @!P0 LEA R12, R12, R13, 0x18 ;  /* 0x0000000d0c0c8211 */ /* 0x000fe200078ec0ff */
[----:B0-----:R-:W-:Y:S01]  /*1950*/  FADD R17, R24, R17 ;  /* 0x0000001118117221 */ /* 0x001fe20000000000 */
[----:B------:R-:W0:Y:S01]  /*1960*/  SHFL.DOWN PT, R13, R14, 0x8, 0x1f ;  /* 0x09001f000e0d7f89 */ /* 0x000e2200000e0000 */
[----:B-1----:R-:W-:-:S03]  /*1970*/  FADD R18, R25, R18 ;  /* 0x0000001219127221 */ /* 0x002fc60000000000 */
[----:B------:R-:W1:Y:S01]  /*1980*/  SHFL.DOWN PT, R20, R17, 0x8, 0x1f ;  /* 0x09001f0011147f89 */ /* 0x000e6200000e0000 */
[----:B--2---:R-:W-:-:S03]  /*1990*/  FADD R2, R7, R2 ;  /* 0x0000000207027221 */ /* 0x004fc60000000000 */
[----:B------:R-:W2:Y:S01]  /*19a0*/  SHFL.DOWN PT, R19, R18, 0x8, 0x1f ;  /* 0x09001f0012137f89 */ /* 0x000ea200000e0000 */
[----:B------:R-:W-:-:S03]  /*19b0*/  FADD R30, R11, R30 ;  /* 0x0000001e0b1e7221 */ /* 0x000fc60000000000 */
[----:B------:R-:W4:Y:S01]  /*19c0*/  SHFL.DOWN PT, R7, R2, 0x8, 0x1f ;  /* 0x09001f0002077f89 */ /* 0x000f2200000e0000 */
[----:B---3--:R-:W-:-:S03]  /*19d0*/  FADD R23, R8, R23 ;  /* 0x0000001708177221 */ /* 0x008fc60000000000 */
[----:B------:R-:W3:Y:S04]  /*19e0*/  SHFL.DOWN PT, R3, R28, 0x8, 0x1f ;  /* 0x09001f001c037f89 */ /* 0x000ee800000e0000 */
[----:B------:R-:W3:Y:S04]  /*19f0*/  SHFL.DOWN PT, R8, R15, 0x10, 0x1f ;  /* 0x0a001f000f087f89 */ /* 0x000ee800000e0000 */
[----:B------:R-:W3:Y:S01]  /*1a00*/  SHFL.DOWN PT, R11, R30, 0x8, 0x1f ;  /* 0x09001f001e0b7f89 */ /* 0x000ee200000e0000 */
[----:B0-----:R-:W-:Y:S01]  /*1a10*/  FADD R13, R14, R13 ;  /* 0x0000000d0e0d7221 */ /* 0x001fe20000000000 */
[----:B-1----:R-:W-:-:S02]  /*1a20*/  FADD R20, R17, R20 ;  /* 0x0000001411147221 */ /* 0x002fc40000000000 */
[----:B------:R-:W0:Y:S01]  /*1a30*/  SHFL.DOWN PT, R14, R21, 0x4, 0x1f ;  /* 0x08801f00150e7f89 */ /* 0x000e2200000e0000 */
[----:B--2---:R-:W-:-:S03]  /*1a40*/  FADD R19, R18, R19 ;  /* 0x0000001312137221 */ /* 0x004fc60000000000 */
[----:B------:R-:W1:Y:S01]  /*1a50*/  SHFL.DOWN PT, R24, R13, 0x4, 0x1f ;  /* 0x08801f000d187f89 */ /* 0x000e6200000e0000 */
[----:B----4-:R-:W-:-:S03]  /*1a60*/  FADD R7, R2, R7 ;  /* 0x0000000702077221 */ /* 0x010fc60000000000 */
[----:B------:R-:W2:Y:S01]  /*1a70*/  SHFL.DOWN PT, R17, R20, 0x4, 0x1f ;  /* 0x08801f0014117f89 */ /* 0x000ea200000e0000 */
[----:B---3--:R-:W-:-:S03]  /*1a80*/  FADD R3, R28, R3 ;  /* 0x000000031c037221 */ /* 0x008fc60000000000 */
[----:B------:R-:W3:Y:S01]  /*1a90*/  SHFL.DOWN PT, R18, R19, 0x4, 0x1f ;  /* 0x08801f0013127f89 */ /* 0x000ee200000e0000 */
[----:B------:R-:W-:-:S03]  /*1aa0*/  FADD R8, R15, R8 ;  /* 0x000000080f087221 */ /* 0x000fc60000000000 */
[----:B------:R-:W4:Y:S01]  /*1ab0*/  SHFL.DOWN PT, R2, R7, 0x4, 0x1f ;  /* 0x08801f0007027f89 */ /* 0x000f2200000e0000 */
[----:B------:R-:W-:-:S03]  /*1ac0*/  FADD R11, R30, R11 ;  /* 0x0000000b1e0b7221 */ /* 0x000fc60000000000 */
[----:B------:R-:W4:Y:S04]  /*1ad0*/  SHFL.DOWN PT, R28, R3, 0x4, 0x1f ;  /* 0x08801f00031c7f89 */ /* 0x000f2800000e0000 */
[----:B------:R-:W4:Y:S04]  /*1ae0*/  SHFL.DOWN PT, R15, R8, 0x8, 0x1f ;  /* 0x09001f00080f7f89 */ /* 0x000f2800000e0000 */
[----:B------:R-:W4:Y:S01]  /*1af0*/  SHFL.DOWN PT, R30, R11, 0x4, 0x1f ;  /* 0x08801f000b1e7f89 */ /* 0x000f2200000e0000 */
[----:B0-----:R-:W-:Y:S01]  /*1b00*/  FADD R14, R21, R14 ;  /* 0x0000000e150e7221 */ /* 0x001fe20000000000 */
[----:B-1----:R-:W-:Y:S01]  /*1b10*/  FADD R24, R13, R24 ;  /* 0x000000180d187221 */ /* 0x002fe20000000000 */
[----:B--2---:R-:W-:-:S03]  /*1b20*/  FADD R17, R20, R17 ;  /* 0x0000001114117221 */ /* 0x004fc60000000000 */
[----:B------:R-:W0:Y:S01]  /*1b30*/  SHFL.DOWN PT, R13, R14, 0x2, 0x1f ;  /* 0x08401f000e0d7f89 */ /* 0x000e2200000e0000 */
[----:B---3--:R-:W-:Y:S01]  /*1b40*/  FADD R18, R19, R18 ;  /* 0x0000001213127221 */ /* 0x008fe20000000000 */
[----:B----4-:R-:W-:Y:S02]  /*1b50*/  FADD R19, R7, R2 ;  /* 0x0000000207137221 */ /* 0x010fe40000000000 */
[----:B------:R-:W-:Y:S01]  /*1b60*/  SHFL.DOWN PT, R20, R17, 0x2, 0x1f ;  /* 0x08401f0011147f89 */ /* 0x000fe200000e0000 */
[----:B------:R-:W-:-:S03]  /*1b70*/  FADD R28, R3, R28 ;  /* 0x0000001c031c7221 */ /* 0x000fc60000000000 */
[----:B------:R-:W1:Y:S01]  /*1b80*/  SHFL.DOWN PT, R7, R24, 0x2, 0x1f ;  /* 0x08401f0018077f89 */ /* 0x000e6200000e0000 */
[----:B------:R-:W-:-:S03]  /*1b90*/  FADD R15, R8, R15 ;  /* 0x0000000f080f7221 */ /* 0x000fc60000000000 */
[----:B------:R-:W2:Y:S01]  /*1ba0*/  SHFL.DOWN PT, R2, R23, 0x1, 0x1f ;  /* 0x08201f0017027f89 */ /* 0x000ea200000e0000 */
[----:B------:R-:W-:-:S03]  /*1bb0*/  FADD R30, R11, R30 ;  /* 0x0000001e0b1e7221 */ /* 0x000fc60000000000 */
[----:B------:R-:W3:Y:S04]  /*1bc0*/  SHFL.DOWN PT, R3, R18, 0x2, 0x1f ;  /* 0x08401f0012037f89 */ /* 0x000ee800000e0000 */
[----:B------:R-:W4:Y:S04]  /*1bd0*/  SHFL.DOWN PT, R8, R19, 0x2, 0x1f ;  /* 0x08401f0013087f89 */ /* 0x000f2800000e0000 */
[----:B------:R-:W4:Y:S04]  /*1be0*/  SHFL.DOWN PT, R21, R28, 0x2, 0x1f ;  /* 0x08401f001c157f89 */ /* 0x000f2800000e0000 */
[----:B------:R-:W4:Y:S04]  /*1bf0*/  SHFL.DOWN PT, R32, R15, 0x4, 0x1f ;  /* 0x08801f000f207f89 */ /* 0x000f2800000e0000 */
[----:B------:R-:W4:Y:S01]  /*1c00*/  SHFL.DOWN PT, R11, R30, 0x2, 0x1f ;  /* 0x08401f001e0b7f89 */ /* 0x000f2200000e0000 */
[----:B------:R-:W4:Y:S01]  /*1c10*/  @!P0 S2R R6, SR_CgaCtaId ;  /* 0x0000000000068919 */ /* 0x000f220000008800 */
[----:B0-----:R-:W-:Y:S01]  /*1c20*/  FADD R13, R14, R13 ;  /* 0x0000000d0e0d7221 */ /* 0x001fe20000000000 */
[----:B-1----:R-:W-:Y:S01]  /*1c30*/  FADD R7, R24, R7 ;  /* 0x0000000718077221 */ /* 0x002fe20000000000 */
[----:B------:R-:W0:Y:S01]  /*1c40*/  @!P0 S2R R10, SR_CgaCtaId ;  /* 0x00000000000a8919 */ /* 0x000e220000008800 */
[----:B--2---:R-:W-:Y:S01]  /*1c50*/  FADD R23, R23, R2 ;  /* 0x0000000217177221 */ /* 0x004fe20000000000 */
[----:B------:R-:W-:Y:S01]  /*1c60*/  FADD R20, R17, R20 ;  /* 0x0000001411147221 */ /* 0x000fe20000000000 */
[----:B---3--:R-:W-:Y:S01]  /*1c70*/  FADD R3, R18, R3 ;  /* 0x0000000312037221 */ /* 0x008fe20000000000 */
[----:B------:R-:W1:Y:S01]  /*1c80*/  @!P0 S2R R2, SR_CgaCtaId ;  /* 0x0000000000028919 */ /* 0x000e620000008800 */
[----:B----4-:R-:W-:Y:S01]  /*1c90*/  FADD R8, R19, R8 ;  /* 0x0000000813087221 */ /* 0x010fe20000000000 */
[----:B------:R-:W2:Y:S01]  /*1ca0*/  SHFL.DOWN PT, R14, R13, 0x1, 0x1f ;  /* 0x08201f000d0e7f89 */ /* 0x000ea200000e0000 */
[----:B------:R-:W-:-:S03]  /*1cb0*/  FADD R21, R28, R21 ;  /* 0x000000151c157221 */ /* 0x000fc60000000000 */
[----:B------:R-:W-:Y:S01]  /*1cc0*/  @!P0 STS [R5+0xd88], R26 ;  /* 0x000d881a05008388 */ /* 0x000fe20000000800 */
[----:B------:R-:W-:-:S03]  /*1cd0*/  FADD R32, R15, R32 ;  /* 0x000000200f207221 */ /* 0x000fc60000000000 */
[----:B------:R-:W3:Y:S01]  /*1ce0*/  SHFL.DOWN PT, R24, R7, 0x1, 0x1f ;  /* 0x08201f0007187f89 */ /* 0x000ee200000e0000 */
[----:B------:R-:W-:-:S03]  /*1cf0*/  FADD R30, R30, R11 ;  /* 0x0000000b1e1e7221 */ /* 0x000fc60000000000 */
[----:B------:R-:W4:Y:S04]  /*1d00*/  SHFL.DOWN PT, R5, R20, 0x1, 0x1f ;  /* 0x08201f0014057f89 */ /* 0x000f2800000e0000 */
[----:B------:R-:W1:Y:S04]  /*1d10*/  SHFL.DOWN PT, R26, R3, 0x1, 0x1f ;  /* 0x08201f00031a7f89 */ /* 0x000e6800000e0000 */
[----:B------:R-:W1:Y:S04]  /*1d20*/  SHFL.DOWN PT, R17, R8, 0x1, 0x1f ;  /* 0x08201f0008117f89 */ /* 0x000e6800000e0000 */
[----:B------:R-:W1:Y:S04]  /*1d30*/  SHFL.DOWN PT, R18, R21, 0x1, 0x1f ;  /* 0x08201f0015127f89 */ /* 0x000e6800000e0000 */
[----:B------:R-:W1:Y:S04]  /*1d40*/  SHFL.DOWN PT, R15, R32, 0x2, 0x1f ;  /* 0x08401f00200f7f89 */ /* 0x000e6800000e0000 */
[----:B------:R-:W1:Y:S01]  /*1d50*/  SHFL.DOWN PT, R11, R30, 0x1, 0x1f ;  /* 0x08201f001e0b7f89 */ /* 0x000e6200000e0000 */
[----:B------:R-:W-:Y:S01]  /*1d60*/  @!P0 MOV R31, 0x400 ;  /* 0x00000400001f8802 */ /* 0x000fe20000000f00 */
[----:B--2---:R-:W-:Y:S01]  /*1d70*/  FADD R14, R13, R14 ;  /* 0x0000000e0d0e7221 */ /* 0x004fe20000000000 */
[----:B------:R-:W-:-:S02]  /*1d80*/  @!P0 MOV R29, 0x400 ;  /* 0x00000400001d8802 */ /* 0x000fc40000000f00 */
[----:B------:R-:W-:Y:S01]  /*1d90*/  @!P0 LEA R6, R6, R31, 0x18 ;  /* 0x0000001f06068211 */ /* 0x000fe200078ec0ff */
[----:B---3--:R-:W-:Y:S01]  /*1da0*/  FADD R7, R7, R24 ;  /* 0x0000001807077221 */ /* 0x008fe20000000000 */
[----:B------:R-:W-:Y:S01]  /*1db0*/  @!P0 MOV R13, 0x400 ;  /* 0x00000400000d8802 */ /* 0x000fe20000000f00 */
[----:B----4-:R-:W-:Y:S01]  /*1dc0*/  FADD R5, R20, R5 ;  /* 0x0000000514057221 */ /* 0x010fe20000000000 */
[----:B0-----:R-:W-:Y:S01]  /*1dd0*/  @!P0 LEA R10, R10, R29, 0x18 ;  /* 0x0000001d0a0a8211 */ /* 0x001fe200078ec0ff */
[----:B-1----:R-:W-:Y:S01]  /*1de0*/  FADD R3, R3, R26 ;  /* 0x0000001a03037221 */ /* 0x002fe20000000000 */
[----:B------:R0:W-:Y:S01]  /*1df0*/  @!P0 STS [R6+0xd8c], R23 ;  /* 0x000d8c1706008388 */ /* 0x0001e20000000800 */
[----:B------:R-:W-:Y:S01]  /*1e00*/  FADD R17, R8, R17 ;  /* 0x0000001108117221 */ /* 0x000fe20000000000 */
[----:B------:R-:W-:Y:S02]  /*1e10*/  @!P0 LEA R20, R2, R13, 0x18 ;  /* 0x0000000d02148211 */ /* 0x000fe400078ec0ff */
[----:B------:R0:W-:Y:S01]  /*1e20*/  @!P0 STS [R9+0xd90], R14 ;  /* 0x000d900e09008388 */ /* 0x0001e20000000800 */
[----:B------:R-:W-:-:S03]  /*1e30*/  FADD R21, R21, R18 ;  /* 0x0000001215157221 */ /* 0x000fc60000000000 */
[----:B------:R0:W-:Y:S01]  /*1e40*/  @!P0 STS [R4+0xd94], R7 ;  /* 0x000d940704008388 */ /* 0x0001e20000000800 */
[----:B------:R-:W-:-:S03]  /*1e50*/  FADD R15, R32, R15 ;  /* 0x0000000f200f7221 */ /* 0x000fc60000000000 */
[----:B------:R0:W-:Y:S01]  /*1e60*/  @!P0 STS [R16+0xd98], R5 ;  /* 0x000d980510008388 */ /* 0x0001e20000000800 */
[----:B------:R-:W-:-:S03]  /*1e70*/  FADD R11, R30, R11 ;  /* 0x0000000b1e0b7221 */ /* 0x000fc60000000000 */
[----:B------:R0:W-:Y:S04]  /*1e80*/  @!P0 STS [R10+0xd9c], R3 ;  /* 0x000d9c030a008388 */ /* 0x0001e80000000800 */
[----:B------:R0:W-:Y:S04]  /*1e90*/  @!P0 STS [R22+0xda0], R17 ;  /* 0x000da01116008388 */ /* 0x0001e80000000800 */
[----:B------:R0:W-:Y:S04]  /*1ea0*/  @!P0 STS [R12+0xda4], R21 ;  /* 0x000da4150c008388 */ /* 0x0001e80000000800 */
[----:B------:R0:W1:Y:S04]  /*1eb0*/  SHFL.DOWN PT, R2, R15, 0x1, 0x1f ;  /* 0x08201f000f027f89 */ /* 0x00006800000e0000 */
[----:B------:R0:W-:Y:S01]  /*1ec0*/  @!P0 STS [R20+0xda8], R11 ;  /* 0x000da80b14008388 */ /* 0x0001e20000000800 */
[----:B------:R-:W-:Y:S05]  /*1ed0*/  @P0 EXIT ;  /* 0x000000000000094d */ /* 0x000fea0003800000 */
[----:B------:R-:W2:Y:S01]  /*1ee0*/  S2UR UR5, SR_CgaCtaId ;  /* 0x00000000000579c3 */ /* 0x000ea20000008800 */
[----:B------:R-:W-:Y:S01]  /*1ef0*/  UMOV UR4, 0x400 ;  /* 0x0000040000047882 */ /* 0x000fe20000000000 */
[----:B-1----:R-:W-:Y:S01]  /*1f00*/  FADD R2, R15, R2 ;  /* 0x000000020f027221 */ /* 0x002fe20000000000 */
[----:B--2---:R-:W-:-:S09]  /*1f10*/  ULEA UR4, UR5, UR4, 0x18 ;  /* 0x0000000405047291 */ /* 0x004fd2000f8ec0ff */
[----:B0-----:R-:W0:Y:S04]  /*1f20*/  LDS.64 R12, [UR4+0xd88] ;  /* 0x000d8804ff0c7984 */ /* 0x001e280008000a00 */
[----:B------:R-:W1:Y:S04]  /*1f30*/  LDS.128 R4, [UR4+0xd90] ;  /* 0x000d9004ff047984 */ /* 0x000e680008000c00 */
[----:B------:R-:W-:Y:S04]  /*1f40*/  STS [UR4+0xdac], R2 ;  /* 0x000dac02ff007988 */ /* 0x000fe80008000804 */
[----:B------:R-:W2:Y:S01]  /*1f50*/  LDS.128 R8, [UR4+0xda0] ;  /* 0x000da004ff087984 */ /* 0x000ea20008000c00 */
[----:B0-----:R-:W-:-:S04]  /*1f60*/  FMNMX R12, R12, -1.00000000000000000000e+09, !PT ;  /* 0xce6e6b280c0c7809 */ /* 0x001fc80007800000 */
[----:B------:R-:W-:-:S04]  /*1f70*/  FSETP.GEU.AND P3, PT, R12, R13, PT ;  /* 0x0000000d0c00720b */ /* 0x000fc80003f6e000 */
[----:B------:R-:W-:Y:S02]  /*1f80*/  FSEL R13, R13, R12, !P3 ;  /* 0x0000000c0d0d7208 */ /* 0x000fe40005800000 */
[----:B------:R-:W-:Y:S02]  /*1f90*/  SEL R3, RZ, 0x1, P3 ;  /* 0x00000001ff037807 */ /* 0x000fe40001800000 */
[----:B-1----:R-:W-:-:S04]  /*1fa0*/  FSETP.GEU.AND P4, PT, R13, R4, PT ;  /* 0x000000040d00720b */ /* 0x002fc80003f8e000 */
[----:B------:R-:W-:Y:S02]  /*1fb0*/  FSEL R4, R4, R13, !P4 ;  /* 0x0000000d04047208 */ /* 0x000fe40006000000 */
[----:B------:R-:W-:Y:S02]  /*1fc0*/  SEL R3, R3, 0x2, P4 ;  /* 0x0000000203037807 */ /* 0x000fe40002000000 */
[----:B------:R-:W-:-:S04]  /*1fd0*/  FSETP.GEU.AND P2, PT, R4, R5, PT ;  /* 0x000000050400720b */ /* 0x000fc80003f4e000 */
[----:B------:R-:W-:Y:S02]  /*1fe0*/  FSEL R5, R5, R4, !P2 ;  /* 0x0000000405057208 */ /* 0x000fe40005000000 */
[----:B------:R-:W-:Y:S02]  /*1ff0*/  SEL R3, R3, 0x3, P2 ;  /* 0x0000000303037807 */ /* 0x000fe40001000000 */
[----:B------:R-:W-:-:S04]  /*2000*/  FSETP.GEU.AND P1, PT, R5, R6, PT ;  /* 0x000000060500720b */ /* 0x000fc80003f2e000 */
[----:B------:R-:W-:Y:S02]  /*2010*/  FSEL R6, R6, R5, !P1 ;  /* 0x0000000506067208 */ /* 0x000fe40004800000 */
[----:B------:R-:W-:Y:S01]  /*2020*/  SEL R3, R3, 0x4, P1 ;  /* 0x0000000403037807 */ /* 0x000fe20000800000 */
[----:B------:R-:W0:Y:S01]  /*2030*/  LDC.64 R4, c[0x0][0x3a8] ;  /* 0x0000ea00ff047b82 */ /* 0x000e220000000a00 */
[----:B------:R-:W-:-:S04]  /*2040*/  FSETP.GEU.AND P0, PT, R6, R7, PT ;  /* 0x000000070600720b */ /* 0x000fc80003f0e000 */
[----:B------:R-:W-:Y:S02]  /*2050*/  FSEL R7, R7, R6, !P0 ;  /* 0x0000000607077208 */ /* 0x000fe40004000000 */
[----:B------:R-:W-:Y:S02]  /*2060*/  SEL R3, R3, 0x5, P0 ;  /* 0x0000000503037807 */ /* 0x000fe40000000000 */
[----:B--2---:R-:W-:-:S04]  /*2070*/  FSETP.GEU.AND P3, PT, R7, R8, PT ;  /* 0x000000080700720b */ /* 0x004fc80003f6e000 */
[----:B------:R-:W-:Y:S02]  /*2080*/  FSEL R8, R8, R7, !P3 ;  /* 0x0000000708087208 */ /* 0x000fe40005800000 */
[----:B------:R-:W-:Y:S02]  /*2090*/  SEL R3, R3, 0x6, P3 ;  /* 0x0000000603037807 */ /* 0x000fe40001800000 */
[----:B------:R-:W-:-:S04]  /*20a0*/  FSETP.GEU.AND P1, PT, R8, R9, PT ;  /* 0x000000090800720b */ /* 0x000fc80003f2e000 */
[----:B------:R-:W-:Y:S02]  /*20b0*/  FSEL R9, R9, R8, !P1 ;  /* 0x0000000809097208 */ /* 0x000fe40004800000 */
[----:B------:R-:W-:Y:S02]  /*20c0*/  SEL R3, R3, 0x7, P1 ;  /* 0x0000000703037807 */ /* 0x000fe40000800000 */
[----:B------:R-:W-:-:S04]  /*20d0*/  FSETP.GEU.AND P0, PT, R9, R10, PT ;  /* 0x0000000a0900720b */ /* 0x000fc80003f0e000 */
[----:B------:R-:W-:Y:S02]  /*20e0*/  FSEL R9, R10, R9, !P0 ;  /* 0x000000090a097208 */ /* 0x000fe40004000000 */
[----:B------:R-:W-:Y:S02]  /*20f0*/  SEL R3, R3, 0x8, P0 ;  /* 0x0000000803037807 */ /* 0x000fe40000000000 */
[----:B------:R-:W-:-:S04]  /*2100*/  FSETP.GEU.AND P0, PT, R9, R2, PT ;  /* 0x000000020900720b */ /* 0x000fc80003f0e000 */
[----:B------:R-:W-:-:S04]  /*2110*/  SEL R3, R3, 0x9, P0 ;  /* 0x0000000903037807 */ /* 0x000fc80000000000 */
[----:B------:R-:W-:-:S04]  /*2120*/  ISETP.NE.AND P0, PT, R3, R0, PT ;  /* 0x000000000300720c */ /* 0x000fc80003f05270 */
[----:B------:R-:W-:-:S05]  /*2130*/  SEL R3, RZ, 0x1, P0 ;  /* 0x00000001ff037807 */ /* 0x000fca0000000000 */
[----:B0-----:R-:W-:Y:S01]  /*2140*/  REDG.E.ADD.STRONG.GPU desc[UR8][R4.64], R3 ;  /* 0x000000030400798e */ /* 0x001fe2000c12e108 */
[----:B------:R-:W-:Y:S05]  /*2150*/  EXIT ;  /* 0x000000000000794d */ /* 0x000fea0003800000 */
.L_x_6:
[----:B------:R-:W-:-:S00]  /*2160*/  BRA `(.L_x_6) ;  /* 0xfffffffc00fc7947 */ /* 0x000fc0000383ffff */
[----:B------:R-:W-:-:S00]  /*2170*/  NOP ;  /* 0x0000000000007918 */ /* 0x000fc00000000000 */
        /* <DEDUP_REMOVED lines=8> */
.L_x_11:


//--------------------- .text._Z6reducePiS_S_i    --------------------------
	.section	.text._Z6reducePiS_S_i,"ax",@progbits
	.align	128
        .global         _Z6reducePiS_S_i
        .type           _Z6reducePiS_S_i,@function
        .size           _Z6reducePiS_S_i,(.L_x_12 - _Z6reducePiS_S_i)
        .other          _Z6reducePiS_S_i,@"STO_CUDA_ENTRY STV_DEFAULT"
_Z6reducePiS_S_i:
.text._Z6reducePiS_S_i:
[----:B------:R-:W-:Y:S01]  /*0000*/  LDC R1, c[0x0][0x37c] ;  /* 0x0000df00ff017b82 */ /* 0x000fe20000000800 */
[----:B------:R-:W0:Y:S01]  /*0010*/  S2R R0, SR_CTAID.X ;  /* 0x0000000000007919 */ /* 0x000e220000002500 */
[----:B------:R-:W0:Y:S06]  /*0020*/  LDCU UR4, c[0x0][0x360] ;  /* 0x00006c00ff0477ac */ /* 0x000e2c0008000800 */
[----:B------:R-:W1:Y:S01]  /*0030*/  LDC.64 R4, c[0x0][0x380] ;  /* 0x0000e000ff047b82 */ /* 0x000e620000000a00 */
[----:B------:R-:W2:Y:S01]  /*0040*/  S2R R2, SR_TID.X ;  /* 0x0000000000027919 */ /* 0x000ea20000002100 */
[----:B------:R-:W3:Y:S01]  /*0050*/  LDCU UR5, c[0x0][0x398] ;  /* 0x00007300ff0577ac */ /* 0x000ee20008000800 */
[----:B------:R-:W4:Y:S05]  /*0060*/  LDCU.64 UR6, c[0x0][0x358] ;  /* 0x00006b00ff0677ac */ /* 0x000f2a0008000a00 */
[----:B------:R-:W5:Y:S08]  /*0070*/  LDC.64 R6, c[0x0][0x388] ;  /* 0x0000e200ff067b82 */ /* 0x000f700000000a00 */
[----:B------:R-:W4:Y:S08]  /*0080*/  LDC.64 R8, c[0x0][0x380] ;  /* 0x0000e000ff087b82 */ /* 0x000f300000000a00 */
[----:B------:R-:W4:Y:S01]  /*0090*/  LDC.64 R10, c[0x0][0x388] ;  /* 0x0000e200ff0a7b82 */ /* 0x000f220000000a00 */
[----:B0-----:R-:W-:-:S05]  /*00a0*/  IMAD R3, R0, UR4, RZ ;  /* 0x0000000400037c24 */ /* 0x001fca000f8e02ff */
[----:B--2---:R-:W-:-:S04]  /*00b0*/  LEA R3, R3, R2, 0x1 ;  /* 0x0000000203037211 */ /* 0x004fc800078e08ff */
[----:B---3--:R-:W-:-:S13]  /*00c0*/  ISETP.GE.U32.AND P1, PT, R3, UR5, PT ;  /* 0x0000000503007c0c */ /* 0x008fda000bf26070 */
[----:B-1----:R-:W-:-:S04]  /*00d0*/  @!P1 IMAD.WIDE.U32 R4, R3, 0x4, R4 ;  /* 0x0000000403049825 */ /* 0x002fc800078e0004 */
[----:B-----5:R-:W-:Y:S02]  /*00e0*/  @!P1 IMAD.WIDE.U32 R6, R3, 0x4, R6 ;  /* 0x0000000403069825 */ /* 0x020fe400078e0006 */
[----:B----4-:R-:W2:Y:S04]  /*00f0*/  @!P1 LDG.E R4, desc[UR6][R4.64] ;  /* 0x0000000604049981 */ /* 0x010ea8000c1e1900 */
[----:B------:R-:W2:Y:S01]  /*0100*/  @!P1 LDG.E R7, desc[UR6][R6.64] ;  /* 0x0000000606079981 */ /* 0x000ea2000c1e1900 */
[----:B------:R-:W-:-:S05]  /*0110*/  MOV R12, UR4 ;  /* 0x00000004000c7c02 */ /* 0x000fca0008000f00 */
[----:B------:R-:W-:-:S05]  /*0120*/  IMAD.IADD R3, R3, 0x1, R12 ;  /* 0x0000000103037824 */ /* 0x000fca00078e020c */
[----:B------:R-:W-:-:S13]  /*0130*/  ISETP.GE.U32.AND P0, PT, R3, UR5, PT ;  /* 0x0000000503007c0c */ /* 0x000fda000bf06070 */
[----:B------:R-:W-:-:S04]  /*0140*/  @!P0 IMAD.WIDE.U32 R8, R3, 0x4, R8 ;  /* 0x0000000403088825 */ /* 0x000fc800078e0008 */
[----:B------:R-:W-:Y:S02]  /*0150*/  @!P0 IMAD.WIDE.U32 R10, R3, 0x4, R10 ;  /* 0x00000004030a8825 */ /* 0x000fe400078e000a */
[----:B------:R-:W3:Y:S04]  /*0160*/  @!P0 LDG.E R8, desc[UR6][R8.64] ;  /* 0x0000000608088981 */ /* 0x000ee8000c1e1900 */
[----:B------:R-:W3:Y:S01]  /*0170*/  @!P0 LDG.E R11, desc[UR6][R10.64] ;  /* 0x000000060a0b8981 */ /* 0x000ee2000c1e1900 */
[----:B------:R-:W0:Y:S01]  /*0180*/  S2UR UR5, SR_CgaCtaId ;  /* 0x00000000000579c3 */ /* 0x000e220000008800 */
[----:B------:R-:W-:Y:S02]  /*0190*/  UMOV UR4, 0x400 ;  /* 0x0000040000047882 */ /* 0x000fe40000000000 */
[----:B0-----:R-:W-:-:S06]  /*01a0*/  ULEA UR4, UR5, UR4, 0x18 ;  /* 0x0000000405047291 */ /* 0x001fcc000f8ec0ff */
[----:B------:R-:W-:Y:S02]  /*01b0*/  LEA R3, R2, UR4, 0x2 ;  /* 0x0000000402037c11 */ /* 0x000fe4000f8e10ff */
[----:B--2---:R-:W-:-:S04]  /*01c0*/  @!P1 ISETP.NE.AND P2, PT, R4, R7, PT ;  /* 0x000000070400920c */ /* 0x004fc80003f45270 */
[----:B------:R-:W-:Y:S02]  /*01d0*/  @!P1 FSEL R4, RZ, 1, P2 ;  /* 0x3f800000ff049808 */ /* 0x000fe40001000000 */
[----:B------:R-:W-:-:S03]  /*01e0*/  ISETP.GE.U32.AND P2, PT, R12, 0x42, PT ;  /* 0x000000420c00780c */ /* 0x000fc60003f46070 */
[----:B------:R-:W-:Y:S04]  /*01f0*/  @!P1 STS [R3], R4 ;  /* 0x0000000403009388 */ /* 0x000fe80000000800 */
[----:B------:R-:W0:Y:S01]  /*0200*/  @!P0 LDS R6, [R3] ;  /* 0x0000000003068984 */ /* 0x000e220000000800 */
[----:B---3--:R-:W-:-:S04]  /*0210*/  @!P0 ISETP.NE.AND P1, PT, R8, R11, PT ;  /* 0x0000000b0800820c */ /* 0x008fc80003f25270 */
[----:B------:R-:W-:Y:S02]  /*0220*/  @!P0 FSEL R5, RZ, 1, P1 ;  /* 0x3f800000ff058808 */ /* 0x000fe40000800000 */
[----:B------:R-:W-:-:S03]  /*0230*/  ISETP.GT.U32.AND P1, PT, R2, 0x1f, PT ;  /* 0x0000001f0200780c */ /* 0x000fc60003f24070 */
[----:B0-----:R-:W-:-:S05]  /*0240*/  @!P0 FADD R6, R5, R6 ;  /* 0x0000000605068221 */ /* 0x001fca0000000000 */
[----:B------:R0:W-:Y:S01]  /*0250*/  @!P0 STS [R3], R6 ;  /* 0x0000000603008388 */ /* 0x0001e20000000800 */
[----:B------:R-:W-:Y:S06]  /*0260*/  BAR.SYNC.DEFER_BLOCKING 0x0 ;  /* 0x0000000000007b1d */ /* 0x000fec0000010000 */
[----:B------:R-:W-:Y:S05]  /*0270*/  @!P2 BRA `(.L_x_7) ;  /* 0x00000000002ca947 */ /* 0x000fea0003800000 */
.L_x_8:
[----:B------:R-:W-:-:S04]  /*0280*/  SHF.R.U32.HI R7, RZ, 0x1, R12 ;  /* 0x00000001ff077819 */ /* 0x000fc8000001160c */
[----:B------:R-:W-:-:S13]  /*0290*/  ISETP.GE.U32.AND P0, PT, R2, R7, PT ;  /* 0x000000070200720c */ /* 0x000fda0003f06070 */
[----:B------:R-:W-:Y:S01]  /*02a0*/  @!P0 LEA R4, R7, R3, 0x2 ;  /* 0x0000000307048211 */ /* 0x000fe200078e10ff */
[----:B------:R-:W-:Y:S05]  /*02b0*/  @!P0 LDS R5, [R3] ;  /* 0x0000000003058984 */ /* 0x000fea0000000800 */
[----:B------:R-:W0:Y:S02]  /*02c0*/  @!P0 LDS R4, [R4] ;  /* 0x0000000004048984 */ /* 0x000e240000000800 */
[----:B0-----:R-:W-:-:S05]  /*02d0*/  @!P0 FADD R6, R4, R5 ;  /* 0x0000000504068221 */ /* 0x001fca0000000000 */
[----:B------:R1:W-:Y:S01]  /*02e0*/  @!P0 STS [R3], R6 ;  /* 0x0000000603008388 */ /* 0x0003e20000000800 */
[----:B------:R-:W-:Y:S01]  /*02f0*/  BAR.SYNC.DEFER_BLOCKING 0x0 ;  /* 0x0000000000007b1d */ /* 0x000fe20000010000 */
[----:B------:R-:W-:Y:S01]  /*0300*/  ISETP.GT.U32.AND P0, PT, R12, 0x83, PT ;  /* 0x000000830c00780c */ /* 0x000fe20003f04070 */
[----:B------:R-:W-:-:S12]  /*0310*/  IMAD.MOV.U32 R12, RZ, RZ, R7 ;  /* 0x000000ffff0c7224 */ /* 0x000fd800078e0007 */
[----:B-1----:R-:W-:Y:S05]  /*0320*/  @P0 BRA `(.L_x_8) ;  /* 0xfffffffc00d40947 */ /* 0x002fea000383ffff */
.L_x_7:
[----:B------:R-:W-:Y:S05]  /*0330*/  @P1 EXIT ;  /* 0x000000000000194d */ /* 0x000fea0003800000 */
[----:B------:R-:W-:Y:S01]  /*0340*/  LDS R4, [R3+0x80] ;  /* 0x0000800003047984 */ /* 0x000fe20000000800 */
[----:B------:R-:W-:-:S03]  /*0350*/  ISETP.NE.AND P0, PT, R2, RZ, PT ;  /* 0x000000ff0200720c */ /* 0x000fc60003f05270 */
[----:B------:R-:W1:Y:S02]  /*0360*/  LDS R5, [R3] ;  /* 0x0000000003057984 */ /* 0x000e640000000800 */
[----:B-1----:R-:W-:-:S05]  /*0370*/  FADD R4, R4, R5 ;  /* 0x0000000504047221 */ /* 0x002fca0000000000 */
[----:B------:R-:W-:Y:S04]  /*0380*/  STS [R3], R4 ;  /* 0x0000000403007388 */ /* 0x000fe80000000800 */
[----:B------:R-:W-:Y:S04]  /*0390*/  LDS R5, [R3+0x40] ;  /* 0x0000400003057984 */ /* 0x000fe80000000800 */
[----:B0-----:R-:W0:Y:S02]  /*03a0*/  LDS R6, [R3] ;  /* 0x0000000003067984 */ /* 0x001e240000000800 */
[----:B0-----:R-:W-:-:S05]  /*03b0*/  FADD R6, R5, R6 ;  /* 0x0000000605067221 */ /* 0x001fca0000000000 */
[----:B------:R-:W-:Y:S04]  /*03c0*/  STS [R3], R6 ;  /* 0x0000000603007388 */ /* 0x000fe80000000800 */
[----:B------:R-:W-:Y:S04]  /*03d0*/  LDS R5, [R3+0x20] ;  /* 0x0000200003057984 */ /* 0x000fe80000000800 */
[----:B------:R-:W0:Y:S02]  /*03e0*/  LDS R8, [R3] ;  /* 0x0000000003087984 */ /* 0x000e240000000800 */
        /* <DEDUP_REMOVED lines=13> */
[----:B------:R0:W-:Y:S01]  /*04c0*/  STS [R3], R6 ;  /* 0x0000000603007388 */ /* 0x0001e20000000800 */
[----:B------:R-:W-:Y:S05]  /*04d0*/  @P0 EXIT ;  /* 0x000000000000094d */ /* 0x000fea0003800000 */
[----:B------:R-:W1:Y:S01]  /*04e0*/  S2UR UR5, SR_CgaCtaId ;  /* 0x00000000000579c3 */ /* 0x000e620000008800 */
[----:B------:R-:W-:-:S07]  /*04f0*/  UMOV UR4, 0x400 ;  /* 0x0000040000047882 */ /* 0x000fce0000000000 */
[----:B0-----:R-:W0:Y:S01]  /*0500*/  LDC.64 R2, c[0x0][0x390] ;  /* 0x0000e400ff027b82 */ /* 0x001e220000000a00 */
[----:B-1----:R-:W-:Y:S01]  /*0510*/  ULEA UR4, UR5, UR4, 0x18 ;  /* 0x0000000405047291 */ /* 0x002fe2000f8ec0ff */
[----:B0-----:R-:W-:-:S08]  /*0520*/  IMAD.WIDE.U32 R2, R0, 0x4, R2 ;  /* 0x0000000400027825 */ /* 0x001fd000078e0002 */
[----:B------:R-:W0:Y:S02]  /*0530*/  LDS R4, [UR4] ;  /* 0x00000004ff047984 */ /* 0x000e240008000800 */
[----:B0-----:R-:W0:Y:S02]  /*0540*/  F2I.TRUNC.NTZ R5, R4 ;  /* 0x0000000400057305 */ /* 0x001e24000020f100 */
[----:B0-----:R-:W-:Y:S01]  /*0550*/  STG.E desc[UR6][R2.64], R5 ;  /* 0x0000000502007986 */ /* 0x001fe2000c101906 */
[----:B------:R-:W-:Y:S05]  /*0560*/  EXIT ;  /* 0x000000000000794d */ /* 0x000fea0003800000 */
.L_x_9:
        /* <DEDUP_REMOVED lines=9> */
.L_x_12:


//--------------------- .text._Z10add_arraysPiS_S_i --------------------------
	.section	.text._Z10add_arraysPiS_S_i,"ax",@progbits
	.align	128
        .global         _Z10add_arraysPiS_S_i
        .type           _Z10add_arraysPiS_S_i,@function
        .size           _Z10add_arraysPiS_S_i,(.L_x_13 - _Z10add_arraysPiS_S_i)
        .other          _Z10add_arraysPiS_S_i,@"STO_CUDA_ENTRY STV_DEFAULT"
_Z10add_arraysPiS_S_i:
.text._Z10add_arraysPiS_S_i:
[----:B------:R-:W-:Y:S01]  /*0000*/  LDC R1, c[0x0][0x37c] ;  /* 0x0000df00ff017b82 */ /* 0x000fe20000000800 */
[----:B------:R-:W0:Y:S07]  /*0010*/  S2R R9, SR_TID.X ;  /* 0x0000000000097919 */ /* 0x000e2e0000002100 */
[----:B------:R-:W0:Y:S01]  /*0020*/  S2UR UR4, SR_CTAID.X ;  /* 0x00000000000479c3 */ /* 0x000e220000002500 */
[----:B------:R-:W1:Y:S07]  /*0030*/  LDCU UR5, c[0x0][0x398] ;  /* 0x00007300ff0577ac */ /* 0x000e6e0008000800 */
[----:B------:R-:W0:Y:S02]  /*0040*/  LDC R0, c[0x0][0x360] ;  /* 0x0000d800ff007b82 */ /* 0x000e240000000800 */
[----:B0-----:R-:W-:-:S05]  /*0050*/  IMAD R9, R0, UR4, R9 ;  /* 0x0000000400097c24 */ /* 0x001fca000f8e0209 */
[----:B-1----:R-:W-:-:S13]  /*0060*/  ISETP.GE.AND P0, PT, R9, UR5, PT ;  /* 0x0000000509007c0c */ /* 0x002fda000bf06270 */
[----:B------:R-:W-:Y:S05]  /*0070*/  @P0 EXIT ;  /* 0x000000000000094d */ /* 0x000fea0003800000 */
[----:B------:R-:W0:Y:S01]  /*0080*/  LDC.64 R2, c[0x0][0x380] ;  /* 0x0000e000ff027b82 */ /* 0x000e220000000a00 */
[----:B------:R-:W1:Y:S07]  /*0090*/  LDCU.64 UR4, c[0x0][0x358] ;  /* 0x00006b00ff0477ac */ /* 0x000e6e0008000a00 */
[----:B------:R-:W2:Y:S08]  /*00a0*/  LDC.64 R4, c[0x0][0x388] ;  /* 0x0000e200ff047b82 */ /* 0x000eb00000000a00 */
[----:B------:R-:W3:Y:S01]  /*00b0*/  LDC.64 R6, c[0x0][0x390] ;  /* 0x0000e400ff067b82 */ /* 0x000ee20000000a00 */
[----:B0-----:R-:W-:-:S06]  /*00c0*/  IMAD.WIDE R2, R9, 0x4, R2 ;  /* 0x0000000409027825 */ /* 0x001fcc00078e0202 */
[----:B-1----:R-:W4:Y:S01]  /*00d0*/  LDG.E R2, desc[UR4][R2.64] ;  /* 0x0000000402027981 */ /* 0x002f22000c1e1900 */
[----:B--2---:R-:W-:-:S06]  /*00e0*/  IMAD.WIDE R4, R9, 0x4, R4 ;  /* 0x0000000409047825 */ /* 0x004fcc00078e0204 */
[----:B------:R-:W4:Y:S01]  /*00f0*/  LDG.E R5, desc[UR4][R4.64] ;  /* 0x0000000404057981 */ /* 0x000f22000c1e1900 */
[----:B---3--:R-:W-:Y:S01]  /*0100*/  IMAD.WIDE R6, R9, 0x4, R6 ;  /* 0x0000000409067825 */ /* 0x008fe200078e0206 */
[----:B----4-:R-:W-:-:S05]  /*0110*/  IADD3 R9, PT, PT, R2, R5, RZ ;  /* 0x0000000502097210 */ /* 0x010fca0007ffe0ff */
[----:B------:R-:W-:Y:S01]  /*0120*/  STG.E desc[UR4][R6.64], R9 ;  /* 0x0000000906007986 */ /* 0x000fe2000c101904 */
[----:B------:R-:W-:Y:S05]  /*0130*/  EXIT ;  /* 0x000000000000794d */ /* 0x000fea0003800000 */
.L_x_10:
        /* <DEDUP_REMOVED lines=12> */
.L_x_13:


//--------------------- .nv.shared._Z17_lenet_fusion_newILi10000EEvPfPKfS2_S0_PiS3_i --------------------------
	.section	.nv.shared._Z17_lenet_fusion_newILi10000EEvPfPKfS2_S0_PiS3_i,"aw",@nobits
	.sectionflags	@""
	.align	4
.nv.shared._Z17_lenet_fusion_newILi10000EEvPfPKfS2_S0_PiS3_i:
	.zero		4528


//--------------------- .nv.shared.reserved.0     --------------------------
	.section	.nv.shared.reserved.0,"aw",@nobits
	.weak		__nv_reservedSMEM_offset_0_alias
	.size		__nv_reservedSMEM_offset_0_alias, 0, 64
	.other		__nv_reservedSMEM_offset_0_alias,@"STO_CUDA_RESERVED_SHARED STV_DEFAULT"
__nv_reservedSMEM_offset_0_alias:
	.zero		0
	.zero		64


//--------------------- .nv.shared._Z6reducePiS_S_i --------------------------
	.section	.nv.shared._Z6reducePiS_S_i,"aw",@nobits
	.sectionflags	@""
	.align	4
.nv.shared._Z6reducePiS_S_i:
	.zero		2048


//--------------------- .nv.constant0._Z17_lenet_fusion_newILi10000EEvPfPKfS2_S0_PiS3_i --------------------------
	.section	.nv.constant0._Z17_lenet_fusion_newILi10000EEvPfPKfS2_S0_PiS3_i,"a",@progbits
	.sectionflags	@""
	.align	4
.nv.constant0._Z17_lenet_fusion_newILi10000EEvPfPKfS2_S0_PiS3_i:
	.zero		948


//--------------------- .nv.constant0._Z6reducePiS_S_i --------------------------
	.section	.nv.constant0._Z6reducePiS_S_i,"a",@progbits
	.sectionflags	@""
	.align	4
.nv.constant0._Z6reducePiS_S_i:
	.zero		924


//--------------------- .nv.constant0._Z10add_arraysPiS_S_i --------------------------
	.section	.nv.constant0._Z10add_arraysPiS_S_i,"a",@progbits
	.sectionflags	@""
	.align	4
.nv.constant0._Z10add_arraysPiS_S_i:
	.zero		924


//--------------------- SYMBOLS --------------------------

	.type		.nv.reservedSmem.offset0,@object
	.size		.nv.reservedSmem.offset0,0x4
	.type		.nv.reservedSmem.cap,@object
	.size		.nv.reservedSmem.cap,0x4
